//
// Generated by NVIDIA NVVM Compiler
//
// Compiler Build ID: CL-36424714
// Cuda compilation tools, release 13.0, V13.0.88
// Based on NVVM 20.0.0
//

.version 9.0
.target sm_100
.address_size 64

	// .globl	_Z23matrix_transpose_kernelPKfPfii
// _ZZ6matMulPfS_S_iiiE10cachetileA has been demoted
// _ZZ6matMulPfS_S_iiiE10cachetileB has been demoted
// _ZZ9matVecMulPfS_S_iiE8blockSum has been demoted

.visible .entry _Z23matrix_transpose_kernelPKfPfii(
	.param .u64 .ptr .align 1 _Z23matrix_transpose_kernelPKfPfii_param_0,
	.param .u64 .ptr .align 1 _Z23matrix_transpose_kernelPKfPfii_param_1,
	.param .u32 _Z23matrix_transpose_kernelPKfPfii_param_2,
	.param .u32 _Z23matrix_transpose_kernelPKfPfii_param_3
)
{
	.reg .pred 	%p<4>;
	.reg .b32 	%r<15>;
	.reg .b32 	%f<2>;
	.reg .b64 	%rd<9>;

	ld.param.u64 	%rd1, [_Z23matrix_transpose_kernelPKfPfii_param_0];
	ld.param.u64 	%rd2, [_Z23matrix_transpose_kernelPKfPfii_param_1];
	ld.param.u32 	%r5, [_Z23matrix_transpose_kernelPKfPfii_param_2];
	ld.param.u32 	%r4, [_Z23matrix_transpose_kernelPKfPfii_param_3];
	mov.u32 	%r6, %tid.x;
	mov.u32 	%r7, %ctaid.x;
	mov.u32 	%r8, %ntid.x;
	mad.lo.s32 	%r1, %r7, %r8, %r6;
	mov.u32 	%r9, %tid.y;
	mov.u32 	%r10, %ctaid.y;
	mov.u32 	%r11, %ntid.y;
	mad.lo.s32 	%r12, %r10, %r11, %r9;
	setp.ge.s32 	%p1, %r1, %r4;
	setp.ge.s32 	%p2, %r12, %r5;
	or.pred  	%p3, %p1, %p2;
	@%p3 bra 	$L__BB0_2;
	cvta.to.global.u64 	%rd3, %rd1;
	cvta.to.global.u64 	%rd4, %rd2;
	mad.lo.s32 	%r13, %r4, %r12, %r1;
	mul.wide.s32 	%rd5, %r13, 4;
	add.s64 	%rd6, %rd3, %rd5;
	ld.global.f32 	%f1, [%rd6];
	mad.lo.s32 	%r14, %r5, %r1, %r12;
	mul.wide.s32 	%rd7, %r14, 4;
	add.s64 	%rd8, %rd4, %rd7;
	st.global.f32 	[%rd8], %f1;
$L__BB0_2:
	ret;

}
	// .globl	_Z6matMulPfS_S_iii
.visible .entry _Z6matMulPfS_S_iii(
	.param .u64 .ptr .align 1 _Z6matMulPfS_S_iii_param_0,
	.param .u64 .ptr .align 1 _Z6matMulPfS_S_iii_param_1,
	.param .u64 .ptr .align 1 _Z6matMulPfS_S_iii_param_2,
	.param .u32 _Z6matMulPfS_S_iii_param_3,
	.param .u32 _Z6matMulPfS_S_iii_param_4,
	.param .u32 _Z6matMulPfS_S_iii_param_5
)
{
	.reg .pred 	%p<12>;
	.reg .b32 	%r<42>;
	.reg .b32 	%f<63>;
	.reg .b64 	%rd<13>;
	// demoted variable
	.shared .align 4 .b8 _ZZ6matMulPfS_S_iiiE10cachetileA[1088];
	// demoted variable
	.shared .align 4 .b8 _ZZ6matMulPfS_S_iiiE10cachetileB[1088];
	ld.param.u64 	%rd3, [_Z6matMulPfS_S_iii_param_0];
	ld.param.u64 	%rd4, [_Z6matMulPfS_S_iii_param_1];
	ld.param.u64 	%rd5, [_Z6matMulPfS_S_iii_param_2];
	ld.param.u32 	%r23, [_Z6matMulPfS_S_iii_param_3];
	ld.param.u32 	%r24, [_Z6matMulPfS_S_iii_param_4];
	ld.param.u32 	%r25, [_Z6matMulPfS_S_iii_param_5];
	mov.u32 	%r37, %tid.x;
	mov.u32 	%r26, %ctaid.x;
	mov.u32 	%r27, %ntid.x;
	mad.lo.s32 	%r2, %r26, %r27, %r37;
	mov.u32 	%r39, %tid.y;
	mov.u32 	%r28, %ctaid.y;
	mov.u32 	%r29, %ntid.y;
	mad.lo.s32 	%r4, %r28, %r29, %r39;
	setp.lt.s32 	%p1, %r24, 1;
	mov.f32 	%f62, 0f00000000;
	@%p1 bra 	$L__BB1_7;
	add.s32 	%r30, %r24, 15;
	shr.u32 	%r31, %r30, 4;
	mul.lo.s32 	%r32, %r39, 68;
	mov.u32 	%r33, _ZZ6matMulPfS_S_iiiE10cachetileA;
	add.s32 	%r5, %r33, %r32;
	shl.b32 	%r34, %r37, 2;
	add.s32 	%r6, %r5, %r34;
	mov.u32 	%r35, _ZZ6matMulPfS_S_iiiE10cachetileB;
	add.s32 	%r8, %r35, %r34;
	add.s32 	%r7, %r8, %r32;
	neg.s32 	%r41, %r31;
	mad.lo.s32 	%r40, %r39, %r25, %r2;
	shl.b32 	%r11, %r25, 4;
	mad.lo.s32 	%r38, %r24, %r4, %r37;
	cvta.to.global.u64 	%rd1, %rd3;
	cvta.to.global.u64 	%rd2, %rd4;
	mov.f32 	%f62, 0f00000000;
$L__BB1_2:
	setp.ge.s32 	%p2, %r4, %r23;
	setp.ge.s32 	%p3, %r37, %r24;
	mov.f32 	%f60, 0f00000000;
	or.pred  	%p4, %p2, %p3;
	@%p4 bra 	$L__BB1_4;
	mul.wide.u32 	%rd6, %r38, 4;
	add.s64 	%rd7, %rd1, %rd6;
	ld.global.f32 	%f60, [%rd7];
$L__BB1_4:
	setp.ge.s32 	%p5, %r2, %r25;
	st.shared.f32 	[%r6], %f60;
	setp.ge.s32 	%p6, %r39, %r24;
	mov.f32 	%f61, 0f00000000;
	or.pred  	%p7, %p5, %p6;
	@%p7 bra 	$L__BB1_6;
	mul.wide.s32 	%rd8, %r40, 4;
	add.s64 	%rd9, %rd2, %rd8;
	ld.global.f32 	%f61, [%rd9];
$L__BB1_6:
	st.shared.f32 	[%r7], %f61;
	bar.sync 	0;
	ld.shared.f32 	%f12, [%r5];
	ld.shared.f32 	%f13, [%r8];
	fma.rn.f32 	%f14, %f12, %f13, %f62;
	ld.shared.f32 	%f15, [%r5+4];
	ld.shared.f32 	%f16, [%r8+68];
	fma.rn.f32 	%f17, %f15, %f16, %f14;
	ld.shared.f32 	%f18, [%r5+8];
	ld.shared.f32 	%f19, [%r8+136];
	fma.rn.f32 	%f20, %f18, %f19, %f17;
	ld.shared.f32 	%f21, [%r5+12];
	ld.shared.f32 	%f22, [%r8+204];
	fma.rn.f32 	%f23, %f21, %f22, %f20;
	ld.shared.f32 	%f24, [%r5+16];
	ld.shared.f32 	%f25, [%r8+272];
	fma.rn.f32 	%f26, %f24, %f25, %f23;
	ld.shared.f32 	%f27, [%r5+20];
	ld.shared.f32 	%f28, [%r8+340];
	fma.rn.f32 	%f29, %f27, %f28, %f26;
	ld.shared.f32 	%f30, [%r5+24];
	ld.shared.f32 	%f31, [%r8+408];
	fma.rn.f32 	%f32, %f30, %f31, %f29;
	ld.shared.f32 	%f33, [%r5+28];
	ld.shared.f32 	%f34, [%r8+476];
	fma.rn.f32 	%f35, %f33, %f34, %f32;
	ld.shared.f32 	%f36, [%r5+32];
	ld.shared.f32 	%f37, [%r8+544];
	fma.rn.f32 	%f38, %f36, %f37, %f35;
	ld.shared.f32 	%f39, [%r5+36];
	ld.shared.f32 	%f40, [%r8+612];
	fma.rn.f32 	%f41, %f39, %f40, %f38;
	ld.shared.f32 	%f42, [%r5+40];
	ld.shared.f32 	%f43, [%r8+680];
	fma.rn.f32 	%f44, %f42, %f43, %f41;
	ld.shared.f32 	%f45, [%r5+44];
	ld.shared.f32 	%f46, [%r8+748];
	fma.rn.f32 	%f47, %f45, %f46, %f44;
	ld.shared.f32 	%f48, [%r5+48];
	ld.shared.f32 	%f49, [%r8+816];
	fma.rn.f32 	%f50, %f48, %f49, %f47;
	ld.shared.f32 	%f51, [%r5+52];
	ld.shared.f32 	%f52, [%r8+884];
	fma.rn.f32 	%f53, %f51, %f52, %f50;
	ld.shared.f32 	%f54, [%r5+56];
	ld.shared.f32 	%f55, [%r8+952];
	fma.rn.f32 	%f56, %f54, %f55, %f53;
	ld.shared.f32 	%f57, [%r5+60];
	ld.shared.f32 	%f58, [%r8+1020];
	fma.rn.f32 	%f62, %f57, %f58, %f56;
	bar.sync 	0;
	add.s32 	%r41, %r41, 1;
	setp.ne.s32 	%p8, %r41, 0;
	add.s32 	%r40, %r40, %r11;
	add.s32 	%r39, %r39, 16;
	add.s32 	%r38, %r38, 16;
	add.s32 	%r37, %r37, 16;
	@%p8 bra 	$L__BB1_2;
$L__BB1_7:
	setp.ge.s32 	%p9, %r4, %r23;
	setp.ge.s32 	%p10, %r2, %r25;
	or.pred  	%p11, %p9, %p10;
	@%p11 bra 	$L__BB1_9;
	mad.lo.s32 	%r36, %r25, %r4, %r2;
	cvta.to.global.u64 	%rd10, %rd5;
	mul.wide.s32 	%rd11, %r36, 4;
	add.s64 	%rd12, %rd10, %rd11;
	st.global.f32 	[%rd12], %f62;
$L__BB1_9:
	ret;

}
	// .globl	_Z9matVecMulPfS_S_ii
.visible .entry _Z9matVecMulPfS_S_ii(
	.param .u64 .ptr .align 1 _Z9matVecMulPfS_S_ii_param_0,
	.param .u64 .ptr .align 1 _Z9matVecMulPfS_S_ii_param_1,
	.param .u64 .ptr .align 1 _Z9matVecMulPfS_S_ii_param_2,
	.param .u32 _Z9matVecMulPfS_S_ii_param_3,
	.param .u32 _Z9matVecMulPfS_S_ii_param_4
)
{
	.reg .pred 	%p<8>;
	.reg .b32 	%r<21>;
	.reg .b32 	%f<14>;
	.reg .b64 	%rd<13>;
	// demoted variable
	.shared .align 4 .b8 _ZZ9matVecMulPfS_S_iiE8blockSum[1024];
	ld.param.u64 	%rd3, [_Z9matVecMulPfS_S_ii_param_0];
	ld.param.u64 	%rd4, [_Z9matVecMulPfS_S_ii_param_1];
	ld.param.u64 	%rd5, [_Z9matVecMulPfS_S_ii_param_2];
	ld.param.u32 	%r10, [_Z9matVecMulPfS_S_ii_param_4];
	mov.u32 	%r1, %tid.x;
	setp.ge.s32 	%p1, %r1, %r10;
	mov.f32 	%f13, 0f00000000;
	@%p1 bra 	$L__BB2_3;
	mov.u32 	%r11, %ctaid.x;
	mul.lo.s32 	%r2, %r10, %r11;
	mov.u32 	%r3, %ntid.x;
	cvta.to.global.u64 	%rd1, %rd3;
	cvta.to.global.u64 	%rd2, %rd4;
	mov.f32 	%f13, 0f00000000;
	mov.u32 	%r19, %r1;
$L__BB2_2:
	add.s32 	%r12, %r19, %r2;
	mul.wide.s32 	%rd6, %r12, 4;
	add.s64 	%rd7, %rd1, %rd6;
	ld.global.f32 	%f6, [%rd7];
	mul.wide.s32 	%rd8, %r19, 4;
	add.s64 	%rd9, %rd2, %rd8;
	ld.global.f32 	%f7, [%rd9];
	fma.rn.f32 	%f13, %f6, %f7, %f13;
	add.s32 	%r19, %r19, %r3;
	setp.lt.s32 	%p2, %r19, %r10;
	@%p2 bra 	$L__BB2_2;
$L__BB2_3:
	mov.u32 	%r20, %ntid.x;
	setp.ge.u32 	%p3, %r1, %r20;
	shl.b32 	%r13, %r1, 2;
	mov.u32 	%r14, _ZZ9matVecMulPfS_S_iiE8blockSum;
	add.s32 	%r7, %r14, %r13;
	@%p3 bra 	$L__BB2_5;
	mov.b32 	%r15, 0;
	st.shared.u32 	[%r7], %r15;
$L__BB2_5:
	bar.sync 	0;
	st.shared.f32 	[%r7], %f13;
	bar.sync 	0;
	setp.lt.u32 	%p4, %r20, 2;
	@%p4 bra 	$L__BB2_9;
$L__BB2_6:
	shr.u32 	%r9, %r20, 1;
	setp.ge.u32 	%p5, %r1, %r9;
	@%p5 bra 	$L__BB2_8;
	shl.b32 	%r16, %r9, 2;
	add.s32 	%r17, %r7, %r16;
	ld.shared.f32 	%f8, [%r17];
	ld.shared.f32 	%f9, [%r7];
	add.f32 	%f10, %f8, %f9;
	st.shared.f32 	[%r7], %f10;
$L__BB2_8:
	bar.sync 	0;
	setp.gt.u32 	%p6, %r20, 3;
	mov.u32 	%r20, %r9;
	@%p6 bra 	$L__BB2_6;
$L__BB2_9:
	setp.ne.s32 	%p7, %r1, 0;
	@%p7 bra 	$L__BB2_11;
	ld.shared.f32 	%f11, [_ZZ9matVecMulPfS_S_iiE8blockSum];
	mov.u32 	%r18, %ctaid.x;
	cvta.to.global.u64 	%rd10, %rd5;
	mul.wide.u32 	%rd11, %r18, 4;
	add.s64 	%rd12, %rd10, %rd11;
	st.global.f32 	[%rd12], %f11;
$L__BB2_11:
	ret;

}
	// .globl	_Z17normalizeDiagonalPfS_ii
.visible .entry _Z17normalizeDiagonalPfS_ii(
	.param .u64 .ptr .align 1 _Z17normalizeDiagonalPfS_ii_param_0,
	.param .u64 .ptr .align 1 _Z17normalizeDiagonalPfS_ii_param_1,
	.param .u32 _Z17normalizeDiagonalPfS_ii_param_2,
	.param .u32 _Z17normalizeDiagonalPfS_ii_param_3
)
{
	.reg .pred 	%p<2>;
	.reg .b32 	%r<10>;
	.reg .b32 	%f<6>;
	.reg .b64 	%rd<10>;

	ld.param.u64 	%rd1, [_Z17normalizeDiagonalPfS_ii_param_0];
	ld.param.u64 	%rd2, [_Z17normalizeDiagonalPfS_ii_param_1];
	ld.param.u32 	%r2, [_Z17normalizeDiagonalPfS_ii_param_2];
	ld.param.u32 	%r3, [_Z17normalizeDiagonalPfS_ii_param_3];
	mov.u32 	%r4, %tid.x;
	mov.u32 	%r5, %ctaid.x;
	mov.u32 	%r6, %ntid.x;
	mad.lo.s32 	%r1, %r5, %r6, %r4;
	setp.ge.s32 	%p1, %r1, %r3;
	@%p1 bra 	$L__BB3_2;
	cvta.to.global.u64 	%rd3, %rd1;
	cvta.to.global.u64 	%rd4, %rd2;
	mul.lo.s32 	%r7, %r3, %r2;
	add.s32 	%r8, %r7, %r2;
	mul.wide.s32 	%rd5, %r8, 4;
	add.s64 	%rd6, %rd3, %rd5;
	ld.global.f32 	%f1, [%rd6];
	add.s32 	%r9, %r7, %r1;
	mul.wide.s32 	%rd7, %r9, 4;
	add.s64 	%rd8, %rd3, %rd7;
	ld.global.f32 	%f2, [%rd8];
	div.rn.f32 	%f3, %f2, %f1;
	st.global.f32 	[%rd8], %f3;
	add.s64 	%rd9, %rd4, %rd7;
	ld.global.f32 	%f4, [%rd9];
	div.rn.f32 	%f5, %f4, %f1;
	st.global.f32 	[%rd9], %f5;
$L__BB3_2:
	ret;

}
	// .globl	_Z18eliminateRowKernelPfS_ii
.visible .entry _Z18eliminateRowKernelPfS_ii(
	.param .u64 .ptr .align 1 _Z18eliminateRowKernelPfS_ii_param_0,
	.param .u64 .ptr .align 1 _Z18eliminateRowKernelPfS_ii_param_1,
	.param .u32 _Z18eliminateRowKernelPfS_ii_param_2,
	.param .u32 _Z18eliminateRowKernelPfS_ii_param_3
)
{
	.reg .pred 	%p<4>;
	.reg .b32 	%r<16>;
	.reg .b32 	%f<10>;
	.reg .b64 	%rd<13>;

	ld.param.u64 	%rd1, [_Z18eliminateRowKernelPfS_ii_param_0];
	ld.param.u64 	%rd2, [_Z18eliminateRowKernelPfS_ii_param_1];
	ld.param.u32 	%r3, [_Z18eliminateRowKernelPfS_ii_param_2];
	ld.param.u32 	%r4, [_Z18eliminateRowKernelPfS_ii_param_3];
	mov.u32 	%r5, %tid.x;
	mov.u32 	%r6, %ctaid.x;
	mov.u32 	%r7, %ntid.x;
	mad.lo.s32 	%r1, %r6, %r7, %r5;
	mov.u32 	%r8, %tid.y;
	mov.u32 	%r9, %ctaid.y;
	mov.u32 	%r10, %ntid.y;
	mad.lo.s32 	%r2, %r9, %r10, %r8;
	max.s32 	%r11, %r1, %r2;
	setp.ge.s32 	%p1, %r11, %r4;
	setp.eq.s32 	%p2, %r2, %r3;
	or.pred  	%p3, %p2, %p1;
	@%p3 bra 	$L__BB4_2;
	cvta.to.global.u64 	%rd3, %rd1;
	cvta.to.global.u64 	%rd4, %rd2;
	mul.lo.s32 	%r12, %r4, %r2;
	add.s32 	%r13, %r12, %r3;
	mul.wide.s32 	%rd5, %r13, 4;
	add.s64 	%rd6, %rd3, %rd5;
	ld.global.f32 	%f1, [%rd6];
	mad.lo.s32 	%r14, %r4, %r3, %r1;
	mul.wide.s32 	%rd7, %r14, 4;
	add.s64 	%rd8, %rd3, %rd7;
	ld.global.f32 	%f2, [%rd8];
	mul.f32 	%f3, %f1, %f2;
	add.s32 	%r15, %r12, %r1;
	mul.wide.s32 	%rd9, %r15, 4;
	add.s64 	%rd10, %rd3, %rd9;
	ld.global.f32 	%f4, [%rd10];
	sub.f32 	%f5, %f4, %f3;
	st.global.f32 	[%rd10], %f5;
	add.s64 	%rd11, %rd4, %rd7;
	ld.global.f32 	%f6, [%rd11];
	mul.f32 	%f7, %f1, %f6;
	add.s64 	%rd12, %rd4, %rd9;
	ld.global.f32 	%f8, [%rd12];
	sub.f32 	%f9, %f8, %f7;
	st.global.f32 	[%rd12], %f9;
$L__BB4_2:
	ret;

}


// ===== COMPILED SASS (sm_100) =====

	.target	sm_100

	.elftype	@"ET_EXEC"


//--------------------- .note.nv.tkinfo           --------------------------
	.section	.note.nv.tkinfo,"",@"SHT_NOTE"
	.sectionflags	@"SHF_NOTE_NV_TKINFO"
	.tkinfo
        /*0018*/ 	.word	0x00000002
        /*0030*/ 	.string	""
        /*0030*/ 	.string	"ptxas"
        /*0030*/ 	.string	"Cuda compilation tools, release 13.0, V13.0.88"
        /*0030*/ 	.string	"Build cuda_13.0.r13.0/compiler.36424714_0"
        /*0030*/ 	.string	"-arch sm_100 -m 64 "



//--------------------- .note.nv.cuinfo           --------------------------
	.section	.note.nv.cuinfo,"",@"SHT_NOTE"
	.sectionflags	@"SHF_NOTE_NV_CUINFO"
        /*0018*/ 	.short	0x0002
        /*001a*/ 	.short	0x0064
        /*001c*/ 	.short	0x0082
	.zero		2


//--------------------- .nv.info                  --------------------------
	.section	.nv.info,"",@"SHT_CUDA_INFO"
	.align	4


	//----- nvinfo : EIATTR_REGCOUNT
	.align		4
        /*0000*/ 	.byte	0x04, 0x2f
        /*0002*/ 	.short	(.L_1 - .L_0)
	.align		4
.L_0:
        /*0004*/ 	.word	index@(_Z23matrix_transpose_kernelPKfPfii)
        /*0008*/ 	.word	0x0000000a


	//----- nvinfo : EIATTR_FRAME_SIZE
	.align		4
.L_1:
        /*000c*/ 	.byte	0x04, 0x11
        /*000e*/ 	.short	(.L_3 - .L_2)
	.align		4
.L_2:
        /*0010*/ 	.word	index@(_Z23matrix_transpose_kernelPKfPfii)
        /*0014*/ 	.word	0x00000000


	//----- nvinfo : EIATTR_REGCOUNT
	.align		4
.L_3:
        /*0018*/ 	.byte	0x04, 0x2f
        /*001a*/ 	.short	(.L_5 - .L_4)
	.align		4
.L_4:
        /*001c*/ 	.word	index@(_Z6matMulPfS_S_iii)
        /*0020*/ 	.word	0x00000020


	//----- nvinfo : EIATTR_FRAME_SIZE
	.align		4
.L_5:
        /*0024*/ 	.byte	0x04, 0x11
        /*0026*/ 	.short	(.L_7 - .L_6)
	.align		4
.L_6:
        /*0028*/ 	.word	index@(_Z6matMulPfS_S_iii)
        /*002c*/ 	.word	0x00000000


	//----- nvinfo : EIATTR_REGCOUNT
	.align		4
.L_7:
        /*0030*/ 	.byte	0x04, 0x2f
        /*0032*/ 	.short	(.L_9 - .L_8)
	.align		4
.L_8:
        /*0034*/ 	.word	index@(_Z9matVecMulPfS_S_ii)
        /*0038*/ 	.word	0x00000011


	//----- nvinfo : EIATTR_FRAME_SIZE
	.align		4
.L_9:
        /*003c*/ 	.byte	0x04, 0x11
        /*003e*/ 	.short	(.L_11 - .L_10)
	.align		4
.L_10:
        /*0040*/ 	.word	index@(_Z9matVecMulPfS_S_ii)
        /*0044*/ 	.word	0x00000000


	//----- nvinfo : EIATTR_REGCOUNT
	.align		4
.L_11:
        /*0048*/ 	.byte	0x04, 0x2f
        /*004a*/ 	.short	(.L_13 - .L_12)
	.align		4
.L_12:
        /*004c*/ 	.word	index@(_Z17normalizeDiagonalPfS_ii)
        /*0050*/ 	.word	0x00000014


	//----- nvinfo : EIATTR_FRAME_SIZE
	.align		4
.L_13:
        /*0054*/ 	.byte	0x04, 0x11
        /*0056*/ 	.short	(.L_15 - .L_14)
	.align		4
.L_14:
        /*0058*/ 	.word	index@($__internal_0_$__cuda_sm3x_div_rn_noftz_f32_slowpath)
        /*005c*/ 	.word	0x00000000


	//----- nvinfo : EIATTR_FRAME_SIZE
	.align		4
.L_15:
        /*0060*/ 	.byte	0x04, 0x11
        /*0062*/ 	.short	(.L_17 - .L_16)
	.align		4
.L_16:
        /*0064*/ 	.word	index@(_Z17normalizeDiagonalPfS_ii)
        /*0068*/ 	.word	0x00000000


	//----- nvinfo : EIATTR_REGCOUNT
	.align		4
.L_17:
        /*006c*/ 	.byte	0x04, 0x2f
        /*006e*/ 	.short	(.L_19 - .L_18)
	.align		4
.L_18:
        /*0070*/ 	.word	index@(_Z18eliminateRowKernelPfS_ii)
        /*0074*/ 	.word	0x00000012


	//----- nvinfo : EIATTR_FRAME_SIZE
	.align		4
.L_19:
        /*0078*/ 	.byte	0x04, 0x11
        /*007a*/ 	.short	(.L_21 - .L_20)
	.align		4
.L_20:
        /*007c*/ 	.word	index@(_Z18eliminateRowKernelPfS_ii)
        /*0080*/ 	.word	0x00000000


	//----- nvinfo : EIATTR_MIN_STACK_SIZE
	.align		4
.L_21:
        /*0084*/ 	.byte	0x04, 0x12
        /*0086*/ 	.short	(.L_23 - .L_22)
	.align		4
.L_22:
        /*0088*/ 	.word	index@(_Z18eliminateRowKernelPfS_ii)
        /*008c*/ 	.word	0x00000000


	//----- nvinfo : EIATTR_MIN_STACK_SIZE
	.align		4
.L_23:
        /*0090*/ 	.byte	0x04, 0x12
        /*0092*/ 	.short	(.L_25 - .L_24)
	.align		4
.L_24:
        /*0094*/ 	.word	index@(_Z17normalizeDiagonalPfS_ii)
        /*0098*/ 	.word	0x00000000


	//----- nvinfo : EIATTR_MIN_STACK_SIZE
	.align		4
.L_25:
        /*009c*/ 	.byte	0x04, 0x12
        /*009e*/ 	.short	(.L_27 - .L_26)
	.align		4
.L_26:
        /*00a0*/ 	.word	index@(_Z9matVecMulPfS_S_ii)
        /*00a4*/ 	.word	0x00000000


	//----- nvinfo : EIATTR_MIN_STACK_SIZE
	.align		4
.L_27:
        /*00a8*/ 	.byte	0x04, 0x12
        /*00aa*/ 	.short	(.L_29 - .L_28)
	.align		4
.L_28:
        /*00ac*/ 	.word	index@(_Z6matMulPfS_S_iii)
        /*00b0*/ 	.word	0x00000000


	//----- nvinfo : EIATTR_MIN_STACK_SIZE
	.align		4
.L_29:
        /*00b4*/ 	.byte	0x04, 0x12
        /*00b6*/ 	.short	(.L_31 - .L_30)
	.align		4
.L_30:
        /*00b8*/ 	.word	index@(_Z23matrix_transpose_kernelPKfPfii)
        /*00bc*/ 	.word	0x00000000
.L_31:


//--------------------- .nv.compat                --------------------------
	.section	.nv.compat,"",@"SHT_CUDA_COMPAT_INFO"
	.align	4
        /*0000*/ 	.byte	0x02, 0x09, 0x00, 0x00, 0x02, 0x02, 0x01, 0x00, 0x02, 0x05, 0x05, 0x00, 0x03, 0x07, 0x01, 0x01
        /*0010*/ 	.byte	0x02, 0x03, 0x00, 0x00, 0x02, 0x06, 0x01, 0x00, 0x04, 0x0b, 0x08, 0x00, 0x01, 0x00, 0x00, 0x00
        /*0020*/ 	.byte	0x00, 0x00, 0x00, 0x00


//--------------------- .nv.info._Z18eliminateRowKernelPfS_ii --------------------------
	.section	.nv.info._Z18eliminateRowKernelPfS_ii,"",@"SHT_CUDA_INFO"
	.sectionflags	@""
	.align	4


	//----- nvinfo : EIATTR_CUDA_API_VERSION
	.align		4
        /*0000*/ 	.byte	0x04, 0x37
        /*0002*/ 	.short	(.L_33 - .L_32)
.L_32:
        /*0004*/ 	.word	0x00000082


	//----- nvinfo : EIATTR_KPARAM_INFO
	.align		4
.L_33:
        /*0008*/ 	.byte	0x04, 0x17
        /*000a*/ 	.short	(.L_35 - .L_34)
.L_34:
        /*000c*/ 	.word	0x00000000
        /*0010*/ 	.short	0x0003
        /*0012*/ 	.short	0x0014
        /*0014*/ 	.byte	0x00, 0xf0, 0x11, 0x00


	//----- nvinfo : EIATTR_KPARAM_INFO
	.align		4
.L_35:
        /*0018*/ 	.byte	0x04, 0x17
        /*001a*/ 	.short	(.L_37 - .L_36)
.L_36:
        /*001c*/ 	.word	0x00000000
        /*0020*/ 	.short	0x0002
        /*0022*/ 	.short	0x0010
        /*0024*/ 	.byte	0x00, 0xf0, 0x11, 0x00


	//----- nvinfo : EIATTR_KPARAM_INFO
	.align		4
.L_37:
        /*0028*/ 	.byte	0x04, 0x17
        /*002a*/ 	.short	(.L_39 - .L_38)
.L_38:
        /*002c*/ 	.word	0x00000000
        /*0030*/ 	.short	0x0001
        /*0032*/ 	.short	0x0008
        /*0034*/ 	.byte	0x00, 0xf5, 0x21, 0x00


	//----- nvinfo : EIATTR_KPARAM_INFO
	.align		4
.L_39:
        /*0038*/ 	.byte	0x04, 0x17
        /*003a*/ 	.short	(.L_41 - .L_40)
.L_40:
        /*003c*/ 	.word	0x00000000
        /*0040*/ 	.short	0x0000
        /*0042*/ 	.short	0x0000
        /*0044*/ 	.byte	0x00, 0xf5, 0x21, 0x00


	//----- nvinfo : EIATTR_SPARSE_MMA_MASK
	.align		4
.L_41:
        /*0048*/ 	.byte	0x03, 0x50
        /*004a*/ 	.short	0x0000


	//----- nvinfo : EIATTR_MAXREG_COUNT
	.align		4
        /*004c*/ 	.byte	0x03, 0x1b
        /*004e*/ 	.short	0x00ff


	//----- nvinfo : EIATTR_MERCURY_ISA_VERSION
	.align		4
        /*0050*/ 	.byte	0x03, 0x5f
        /*0052*/ 	.short	0x0101


	//----- nvinfo : EIATTR_VRC_CTA_INIT_COUNT
	.align		4
        /*0054*/ 	.byte	0x02, 0x4a
	.zero		1
	.zero		1


	//----- nvinfo : EIATTR_EXIT_INSTR_OFFSETS
	.align		4
        /*0058*/ 	.byte	0x04, 0x1c
        /*005a*/ 	.short	(.L_43 - .L_42)


	//   ....[0]....
.L_42:
        /*005c*/ 	.word	0x000000d0


	//   ....[1]....
        /*0060*/ 	.word	0x00000220


	//----- nvinfo : EIATTR_CBANK_PARAM_SIZE
	.align		4
.L_43:
        /*0064*/ 	.byte	0x03, 0x19
        /*0066*/ 	.short	0x0018


	//----- nvinfo : EIATTR_PARAM_CBANK
	.align		4
        /*0068*/ 	.byte	0x04, 0x0a
        /*006a*/ 	.short	(.L_45 - .L_44)
	.align		4
.L_44:
        /*006c*/ 	.word	index@(.nv.constant0._Z18eliminateRowKernelPfS_ii)
        /*0070*/ 	.short	0x0380
        /*0072*/ 	.short	0x0018


	//----- nvinfo : EIATTR_SW_WAR
	.align		4
.L_45:
        /*0074*/ 	.byte	0x04, 0x36
        /*0076*/ 	.short	(.L_47 - .L_46)
.L_46:
        /*0078*/ 	.word	0x00000008
.L_47:


//--------------------- .nv.info._Z17normalizeDiagonalPfS_ii --------------------------
	.section	.nv.info._Z17normalizeDiagonalPfS_ii,"",@"SHT_CUDA_INFO"
	.sectionflags	@""
	.align	4


	//----- nvinfo : EIATTR_CUDA_API_VERSION
	.align		4
        /*0000*/ 	.byte	0x04, 0x37
        /*0002*/ 	.short	(.L_49 - .L_48)
.L_48:
        /*0004*/ 	.word	0x00000082


	//----- nvinfo : EIATTR_KPARAM_INFO
	.align		4
.L_49:
        /*0008*/ 	.byte	0x04, 0x17
        /*000a*/ 	.short	(.L_51 - .L_50)
.L_50:
        /*000c*/ 	.word	0x00000000
        /*0010*/ 	.short	0x0003
        /*0012*/ 	.short	0x0014
        /*0014*/ 	.byte	0x00, 0xf0, 0x11, 0x00


	//----- nvinfo : EIATTR_KPARAM_INFO
	.align		4
.L_51:
        /*0018*/ 	.byte	0x04, 0x17
        /*001a*/ 	.short	(.L_53 - .L_52)
.L_52:
        /*001c*/ 	.word	0x00000000
        /*0020*/ 	.short	0x0002
        /*0022*/ 	.short	0x0010
        /*0024*/ 	.byte	0x00, 0xf0, 0x11, 0x00


	//----- nvinfo : EIATTR_KPARAM_INFO
	.align		4
.L_53:
        /*0028*/ 	.byte	0x04, 0x17
        /*002a*/ 	.short	(.L_55 - .L_54)
.L_54:
        /*002c*/ 	.word	0x00000000
        /*0030*/ 	.short	0x0001
        /*0032*/ 	.short	0x0008
        /*0034*/ 	.byte	0x00, 0xf5, 0x21, 0x00


	//----- nvinfo : EIATTR_KPARAM_INFO
	.align		4
.L_55:
        /*0038*/ 	.byte	0x04, 0x17
        /*003a*/ 	.short	(.L_57 - .L_56)
.L_56:
        /*003c*/ 	.word	0x00000000
        /*0040*/ 	.short	0x0000
        /*0042*/ 	.short	0x0000
        /*0044*/ 	.byte	0x00, 0xf5, 0x21, 0x00


	//----- nvinfo : EIATTR_SPARSE_MMA_MASK
	.align		4
.L_57:
        /*0048*/ 	.byte	0x03, 0x50
        /*004a*/ 	.short	0x0000


	//----- nvinfo : EIATTR_MAXREG_COUNT
	.align		4
        /*004c*/ 	.byte	0x03, 0x1b
        /*004e*/ 	.short	0x00ff


	//----- nvinfo : EIATTR_MERCURY_ISA_VERSION
	.align		4
        /*0050*/ 	.byte	0x03, 0x5f
        /*0052*/ 	.short	0x0101


	//----- nvinfo : EIATTR_VRC_CTA_INIT_COUNT
	.align		4
        /*0054*/ 	.byte	0x02, 0x4a
	.zero		1
	.zero		1


	//----- nvinfo : EIATTR_EXIT_INSTR_OFFSETS
	.align		4
        /*0058*/ 	.byte	0x04, 0x1c
        /*005a*/ 	.short	(.L_59 - .L_58)


	//   ....[0]....
.L_58:
        /*005c*/ 	.word	0x00000070


	//   ....[1]....
        /*0060*/ 	.word	0x00000310


	//----- nvinfo : EIATTR_CRS_STACK_SIZE
	.align		4
.L_59:
        /*0064*/ 	.byte	0x04, 0x1e
        /*0066*/ 	.short	(.L_61 - .L_60)
.L_60:
        /*0068*/ 	.word	0x00000000


	//----- nvinfo : EIATTR_CBANK_PARAM_SIZE
	.align		4
.L_61:
        /*006c*/ 	.byte	0x03, 0x19
        /*006e*/ 	.short	0x0018


	//----- nvinfo : EIATTR_PARAM_CBANK
	.align		4
        /*0070*/ 	.byte	0x04, 0x0a
        /*0072*/ 	.short	(.L_63 - .L_62)
	.align		4
.L_62:
        /*0074*/ 	.word	index@(.nv.constant0._Z17normalizeDiagonalPfS_ii)
        /*0078*/ 	.short	0x0380
        /*007a*/ 	.short	0x0018


	//----- nvinfo : EIATTR_SW_WAR
	.align		4
.L_63:
        /*007c*/ 	.byte	0x04, 0x36
        /*007e*/ 	.short	(.L_65 - .L_64)
.L_64:
        /*0080*/ 	.word	0x00000008
.L_65:


//--------------------- .nv.info._Z9matVecMulPfS_S_ii --------------------------
	.section	.nv.info._Z9matVecMulPfS_S_ii,"",@"SHT_CUDA_INFO"
	.sectionflags	@""
	.align	4


	//----- nvinfo : EIATTR_CUDA_API_VERSION
	.align		4
        /*0000*/ 	.byte	0x04, 0x37
        /*0002*/ 	.short	(.L_67 - .L_66)
.L_66:
        /*0004*/ 	.word	0x00000082


	//----- nvinfo : EIATTR_KPARAM_INFO
	.align		4
.L_67:
        /*0008*/ 	.byte	0x04, 0x17
        /*000a*/ 	.short	(.L_69 - .L_68)
.L_68:
        /*000c*/ 	.word	0x00000000
        /*0010*/ 	.short	0x0004
        /*0012*/ 	.short	0x001c
        /*0014*/ 	.byte	0x00, 0xf0, 0x11, 0x00


	//----- nvinfo : EIATTR_KPARAM_INFO
	.align		4
.L_69:
        /*0018*/ 	.byte	0x04, 0x17
        /*001a*/ 	.short	(.L_71 - .L_70)
.L_70:
        /*001c*/ 	.word	0x00000000
        /*0020*/ 	.short	0x0003
        /*0022*/ 	.short	0x0018
        /*0024*/ 	.byte	0x00, 0xf0, 0x11, 0x00


	//----- nvinfo : EIATTR_KPARAM_INFO
	.align		4
.L_71:
        /*0028*/ 	.byte	0x04, 0x17
        /*002a*/ 	.short	(.L_73 - .L_72)
.L_72:
        /*002c*/ 	.word	0x00000000
        /*0030*/ 	.short	0x0002
        /*0032*/ 	.short	0x0010
        /*0034*/ 	.byte	0x00, 0xf5, 0x21, 0x00


	//----- nvinfo : EIATTR_KPARAM_INFO
	.align		4
.L_73:
        /*0038*/ 	.byte	0x04, 0x17
        /*003a*/ 	.short	(.L_75 - .L_74)
.L_74:
        /*003c*/ 	.word	0x00000000
        /*0040*/ 	.short	0x0001
        /*0042*/ 	.short	0x0008
        /*0044*/ 	.byte	0x00, 0xf5, 0x21, 0x00


	//----- nvinfo : EIATTR_KPARAM_INFO
	.align		4
.L_75:
        /*0048*/ 	.byte	0x04, 0x17
        /*004a*/ 	.short	(.L_77 - .L_76)
.L_76:
        /*004c*/ 	.word	0x00000000
        /*0050*/ 	.short	0x0000
        /*0052*/ 	.short	0x0000
        /*0054*/ 	.byte	0x00, 0xf5, 0x21, 0x00


	//----- nvinfo : EIATTR_SPARSE_MMA_MASK
	.align		4
.L_77:
        /*0058*/ 	.byte	0x03, 0x50
        /*005a*/ 	.short	0x0000


	//----- nvinfo : EIATTR_MAXREG_COUNT
	.align		4
        /*005c*/ 	.byte	0x03, 0x1b
        /*005e*/ 	.short	0x00ff


	//----- nvinfo : EIATTR_NUM_BARRIERS
	.align		4
        /*0060*/ 	.byte	0x02, 0x4c
        /*0062*/ 	.byte	0x01
	.zero		1


	//----- nvinfo : EIATTR_MERCURY_ISA_VERSION
	.align		4
        /*0064*/ 	.byte	0x03, 0x5f
        /*0066*/ 	.short	0x0101


	//----- nvinfo : EIATTR_VRC_CTA_INIT_COUNT
	.align		4
        /*0068*/ 	.byte	0x02, 0x4a
	.zero		1
	.zero		1


	//----- nvinfo : EIATTR_EXIT_INSTR_OFFSETS
	.align		4
        /*006c*/ 	.byte	0x04, 0x1c
        /*006e*/ 	.short	(.L_79 - .L_78)


	//   ....[0]....
.L_78:
        /*0070*/ 	.word	0x00000310


	//   ....[1]....
        /*0074*/ 	.word	0x000003a0


	//----- nvinfo : EIATTR_CRS_STACK_SIZE
	.align		4
.L_79:
        /*0078*/ 	.byte	0x04, 0x1e
        /*007a*/ 	.short	(.L_81 - .L_80)
.L_80:
        /*007c*/ 	.word	0x00000000


	//----- nvinfo : EIATTR_CBANK_PARAM_SIZE
	.align		4
.L_81:
        /*0080*/ 	.byte	0x03, 0x19
        /*0082*/ 	.short	0x0020


	//----- nvinfo : EIATTR_PARAM_CBANK
	.align		4
        /*0084*/ 	.byte	0x04, 0x0a
        /*0086*/ 	.short	(.L_83 - .L_82)
	.align		4
.L_82:
        /*0088*/ 	.word	index@(.nv.constant0._Z9matVecMulPfS_S_ii)
        /*008c*/ 	.short	0x0380
        /*008e*/ 	.short	0x0020


	//----- nvinfo : EIATTR_SW_WAR
	.align		4
.L_83:
        /*0090*/ 	.byte	0x04, 0x36
        /*0092*/ 	.short	(.L_85 - .L_84)
.L_84:
        /*0094*/ 	.word	0x00000008
.L_85:


//--------------------- .nv.info._Z6matMulPfS_S_iii --------------------------
	.section	.nv.info._Z6matMulPfS_S_iii,"",@"SHT_CUDA_INFO"
	.sectionflags	@""
	.align	4


	//----- nvinfo : EIATTR_CUDA_API_VERSION
	.align		4
        /*0000*/ 	.byte	0x04, 0x37
        /*0002*/ 	.short	(.L_87 - .L_86)
.L_86:
        /*0004*/ 	.word	0x00000082


	//----- nvinfo : EIATTR_KPARAM_INFO
	.align		4
.L_87:
        /*0008*/ 	.byte	0x04, 0x17
        /*000a*/ 	.short	(.L_89 - .L_88)
.L_88:
        /*000c*/ 	.word	0x00000000
        /*0010*/ 	.short	0x0005
        /*0012*/ 	.short	0x0020
        /*0014*/ 	.byte	0x00, 0xf0, 0x11, 0x00


	//----- nvinfo : EIATTR_KPARAM_INFO
	.align		4
.L_89:
        /*0018*/ 	.byte	0x04, 0x17
        /*001a*/ 	.short	(.L_91 - .L_90)
.L_90:
        /*001c*/ 	.word	0x00000000
        /*0020*/ 	.short	0x0004
        /*0022*/ 	.short	0x001c
        /*0024*/ 	.byte	0x00, 0xf0, 0x11, 0x00


	//----- nvinfo : EIATTR_KPARAM_INFO
	.align		4
.L_91:
        /*0028*/ 	.byte	0x04, 0x17
        /*002a*/ 	.short	(.L_93 - .L_92)
.L_92:
        /*002c*/ 	.word	0x00000000
        /*0030*/ 	.short	0x0003
        /*0032*/ 	.short	0x0018
        /*0034*/ 	.byte	0x00, 0xf0, 0x11, 0x00


	//----- nvinfo : EIATTR_KPARAM_INFO
	.align		4
.L_93:
        /*0038*/ 	.byte	0x04, 0x17
        /*003a*/ 	.short	(.L_95 - .L_94)
.L_94:
        /*003c*/ 	.word	0x00000000
        /*0040*/ 	.short	0x0002
        /*0042*/ 	.short	0x0010
        /*0044*/ 	.byte	0x00, 0xf5, 0x21, 0x00


	//----- nvinfo : EIATTR_KPARAM_INFO
	.align		4
.L_95:
        /*0048*/ 	.byte	0x04, 0x17
        /*004a*/ 	.short	(.L_97 - .L_96)
.L_96:
        /*004c*/ 	.word	0x00000000
        /*0050*/ 	.short	0x0001
        /*0052*/ 	.short	0x0008
        /*0054*/ 	.byte	0x00, 0xf5, 0x21, 0x00


	//----- nvinfo : EIATTR_KPARAM_INFO
	.align		4
.L_97:
        /*0058*/ 	.byte	0x04, 0x17
        /*005a*/ 	.short	(.L_99 - .L_98)
.L_98:
        /*005c*/ 	.word	0x00000000
        /*0060*/ 	.short	0x0000
        /*0062*/ 	.short	0x0000
        /*0064*/ 	.byte	0x00, 0xf5, 0x21, 0x00


	//----- nvinfo : EIATTR_SPARSE_MMA_MASK
	.align		4
.L_99:
        /*0068*/ 	.byte	0x03, 0x50
        /*006a*/ 	.short	0x0000


	//----- nvinfo : EIATTR_MAXREG_COUNT
	.align		4
        /*006c*/ 	.byte	0x03, 0x1b
        /*006e*/ 	.short	0x00ff


	//----- nvinfo : EIATTR_NUM_BARRIERS
	.align		4
        /*0070*/ 	.byte	0x02, 0x4c
        /*0072*/ 	.byte	0x01
	.zero		1


	//----- nvinfo : EIATTR_MERCURY_ISA_VERSION
	.align		4
        /*0074*/ 	.byte	0x03, 0x5f
        /*0076*/ 	.short	0x0101


	//----- nvinfo : EIATTR_VRC_CTA_INIT_COUNT
	.align		4
        /*0078*/ 	.byte	0x02, 0x4a
	.zero		1
	.zero		1


	//----- nvinfo : EIATTR_EXIT_INSTR_OFFSETS
	.align		4
        /*007c*/ 	.byte	0x04, 0x1c
        /*007e*/ 	.short	(.L_101 - .L_100)


	//   ....[0]....
.L_100:
        /*0080*/ 	.word	0x000006c0


	//   ....[1]....
        /*0084*/ 	.word	0x00000710


	//----- nvinfo : EIATTR_CBANK_PARAM_SIZE
	.align		4
.L_101:
        /*0088*/ 	.byte	0x03, 0x19
        /*008a*/ 	.short	0x0024


	//----- nvinfo : EIATTR_PARAM_CBANK
	.align		4
        /*008c*/ 	.byte	0x04, 0x0a
        /*008e*/ 	.short	(.L_103 - .L_102)
	.align		4
.L_102:
        /*0090*/ 	.word	index@(.nv.constant0._Z6matMulPfS_S_iii)
        /*0094*/ 	.short	0x0380
        /*0096*/ 	.short	0x0024


	//----- nvinfo : EIATTR_SW_WAR
	.align		4
.L_103:
        /*0098*/ 	.byte	0x04, 0x36
        /*009a*/ 	.short	(.L_105 - .L_104)
.L_104:
        /*009c*/ 	.word	0x00000008
.L_105:


//--------------------- .nv.info._Z23matrix_transpose_kernelPKfPfii --------------------------
	.section	.nv.info._Z23matrix_transpose_kernelPKfPfii,"",@"SHT_CUDA_INFO"
	.sectionflags	@""
	.align	4


	//----- nvinfo : EIATTR_CUDA_API_VERSION
	.align		4
        /*0000*/ 	.byte	0x04, 0x37
        /*0002*/ 	.short	(.L_107 - .L_106)
.L_106:
        /*0004*/ 	.word	0x00000082


	//----- nvinfo : EIATTR_KPARAM_INFO
	.align		4
.L_107:
        /*0008*/ 	.byte	0x04, 0x17
        /*000a*/ 	.short	(.L_109 - .L_108)
.L_108:
        /*000c*/ 	.word	0x00000000
        /*0010*/ 	.short	0x0003
        /*0012*/ 	.short	0x0014
        /*0014*/ 	.byte	0x00, 0xf0, 0x11, 0x00


	//----- nvinfo : EIATTR_KPARAM_INFO
	.align		4
.L_109:
        /*0018*/ 	.byte	0x04, 0x17
        /*001a*/ 	.short	(.L_111 - .L_110)
.L_110:
        /*001c*/ 	.word	0x00000000
        /*0020*/ 	.short	0x0002
        /*0022*/ 	.short	0x0010
        /*0024*/ 	.byte	0x00, 0xf0, 0x11, 0x00


	//----- nvinfo : EIATTR_KPARAM_INFO
	.align		4
.L_111:
        /*0028*/ 	.byte	0x04, 0x17
        /*002a*/ 	.short	(.L_113 - .L_112)
.L_112:
        /*002c*/ 	.word	0x00000000
        /*0030*/ 	.short	0x0001
        /*0032*/ 	.short	0x0008
        /*0034*/ 	.byte	0x00, 0xf5, 0x21, 0x00


	//----- nvinfo : EIATTR_KPARAM_INFO
	.align		4
.L_113:
        /*0038*/ 	.byte	0x04, 0x17
        /*003a*/ 	.short	(.L_115 - .L_114)
.L_114:
        /*003c*/ 	.word	0x00000000
        /*0040*/ 	.short	0x0000
        /*0042*/ 	.short	0x0000
        /*0044*/ 	.byte	0x00, 0xf5, 0x21, 0x00


	//----- nvinfo : EIATTR_SPARSE_MMA_MASK
	.align		4
.L_115:
        /*0048*/ 	.byte	0x03, 0x50
        /*004a*/ 	.short	0x0000


	//----- nvinfo : EIATTR_MAXREG_COUNT
	.align		4
        /*004c*/ 	.byte	0x03, 0x1b
        /*004e*/ 	.short	0x00ff


	//----- nvinfo : EIATTR_MERCURY_ISA_VERSION
	.align		4
        /*0050*/ 	.byte	0x03, 0x5f
        /*0052*/ 	.short	0x0101


	//----- nvinfo : EIATTR_VRC_CTA_INIT_COUNT
	.align		4
        /*0054*/ 	.byte	0x02, 0x4a
	.zero		1
	.zero		1


	//----- nvinfo : EIATTR_EXIT_INSTR_OFFSETS
	.align		4
        /*0058*/ 	.byte	0x04, 0x1c
        /*005a*/ 	.short	(.L_117 - .L_116)


	//   ....[0]....
.L_116:
        /*005c*/ 	.word	0x000000c0


	//   ....[1]....
        /*0060*/ 	.word	0x00000160


	//----- nvinfo : EIATTR_CBANK_PARAM_SIZE
	.align		4
.L_117:
        /*0064*/ 	.byte	0x03, 0x19
        /*0066*/ 	.short	0x0018


	//----- nvinfo : EIATTR_PARAM_CBANK
	.align		4
        /*0068*/ 	.byte	0x04, 0x0a
        /*006a*/ 	.short	(.L_119 - .L_118)
	.align		4
.L_118:
        /*006c*/ 	.word	index@(.nv.constant0._Z23matrix_transpose_kernelPKfPfii)
        /*0070*/ 	.short	0x0380
        /*0072*/ 	.short	0x0018


	//----- nvinfo : EIATTR_SW_WAR
	.align		4
.L_119:
        /*0074*/ 	.byte	0x04, 0x36
        /*0076*/ 	.short	(.L_121 - .L_120)
.L_120:
        /*0078*/ 	.word	0x00000008
.L_121:


//--------------------- .nv.callgraph             --------------------------
	.section	.nv.callgraph,"",@"SHT_CUDA_CALLGRAPH"
	.align	4
	.sectionentsize	8
	.align		4
        /*0000*/ 	.word	0x00000000
	.align		4
        /*0004*/ 	.word	0xffffffff
	.align		4
        /*0008*/ 	.word	0x00000000
	.align		4
        /*000c*/ 	.word	0xfffffffe
	.align		4
        /*0010*/ 	.word	0x00000000
	.align		4
        /*0014*/ 	.word	0xfffffffd
	.align		4
        /*0018*/ 	.word	0x00000000
	.align		4
        /*001c*/ 	.word	0xfffffffc


//--------------------- .text._Z18eliminateRowKernelPfS_ii --------------------------
	.section	.text._Z18eliminateRowKernelPfS_ii,"ax",@progbits
	.align	128
        .global         _Z18eliminateRowKernelPfS_ii
        .type           _Z18eliminateRowKernelPfS_ii,@function
        .size           _Z18eliminateRowKernelPfS_ii,(.L_x_28 - _Z18eliminateRowKernelPfS_ii)
        .other          _Z18eliminateRowKernelPfS_ii,@"STO_CUDA_ENTRY STV_DEFAULT"
_Z18eliminateRowKernelPfS_ii:
.text._Z18eliminateRowKernelPfS_ii:
[----:B------:R-:W-:Y:S01]  /*0000*/  LDC R1, c[0x0][0x37c] ;  /* 0x0000df00ff017b82 */ /* 0x000fe20000000800 */
[----:B------:R-:W0:Y:S07]  /*0010*/  S2R R0, SR_TID.X ;  /* 0x0000000000007919 */ /* 0x000e2e0000002100 */
[----:B------:R-:W0:Y:S01]  /*0020*/  S2UR UR4, SR_CTAID.X ;  /* 0x00000000000479c3 */ /* 0x000e220000002500 */
[----:B------:R-:W1:Y:S07]  /*0030*/  S2R R2, SR_TID.Y ;  /* 0x0000000000027919 */ /* 0x000e6e0000002200 */
[----:B------:R-:W0:Y:S08]  /*0040*/  LDC R3, c[0x0][0x360] ;  /* 0x0000d800ff037b82 */ /* 0x000e300000000800 */
[----:B------:R-:W1:Y:S08]  /*0050*/  S2UR UR5, SR_CTAID.Y ;  /* 0x00000000000579c3 */ /* 0x000e700000002600 */
[----:B------:R-:W1:Y:S08]  /*0060*/  LDC R5, c[0x0][0x364] ;  /* 0x0000d900ff057b82 */ /* 0x000e700000000800 */
[----:B------:R-:W2:Y:S01]  /*0070*/  LDC.64 R12, c[0x0][0x390] ;  /* 0x0000e400ff0c7b82 */ /* 0x000ea20000000a00 */
[----:B0-----:R-:W-:-:S02]  /*0080*/  IMAD R0, R3, UR4, R0 ;  /* 0x0000000403007c24 */ /* 0x001fc4000f8e0200 */
[----:B-1----:R-:W-:-:S05]  /*0090*/  IMAD R3, R5, UR5, R2 ;  /* 0x0000000505037c24 */ /* 0x002fca000f8e0202 */
[----:B------:R-:W-:-:S04]  /*00a0*/  VIMNMX R2, PT, PT, R0, R3, !PT ;  /* 0x0000000300027248 */ /* 0x000fc80007fe0100 */
[----:B--2---:R-:W-:-:S04]  /*00b0*/  ISETP.GE.AND P0, PT, R2, R13, PT ;  /* 0x0000000d0200720c */ /* 0x004fc80003f06270 */
[----:B------:R-:W-:-:S13]  /*00c0*/  ISETP.EQ.OR P0, PT, R3, R12, P0 ;  /* 0x0000000c0300720c */ /* 0x000fda0000702670 */
[----:B------:R-:W-:Y:S05]  /*00d0*/  @P0 EXIT ;  /* 0x000000000000094d */ /* 0x000fea0003800000 */
[----:B------:R-:W0:Y:S01]  /*00e0*/  LDC.64 R6, c[0x0][0x380] ;  /* 0x0000e000ff067b82 */ /* 0x000e220000000a00 */
[----:B------:R-:W1:Y:S01]  /*00f0*/  LDCU.64 UR4, c[0x0][0x358] ;  /* 0x00006b00ff0477ac */ /* 0x000e620008000a00 */
[-C--:B------:R-:W-:Y:S02]  /*0100*/  IMAD R5, R3, R13.reuse, R12 ;  /* 0x0000000d03057224 */ /* 0x080fe400078e020c */
[--C-:B------:R-:W-:Y:S02]  /*0110*/  IMAD R9, R13, R12, R0.reuse ;  /* 0x0000000c0d097224 */ /* 0x100fe400078e0200 */
[----:B------:R-:W-:Y:S02]  /*0120*/  IMAD R13, R3, R13, R0 ;  /* 0x0000000d030d7224 */ /* 0x000fe400078e0200 */
[----:B------:R-:W2:Y:S01]  /*0130*/  LDC.64 R10, c[0x0][0x388] ;  /* 0x0000e200ff0a7b82 */ /* 0x000ea20000000a00 */
[----:B0-----:R-:W-:-:S04]  /*0140*/  IMAD.WIDE R2, R5, 0x4, R6 ;  /* 0x0000000405027825 */ /* 0x001fc800078e0206 */
[--C-:B------:R-:W-:Y:S02]  /*0150*/  IMAD.WIDE R4, R9, 0x4, R6.reuse ;  /* 0x0000000409047825 */ /* 0x100fe400078e0206 */
[----:B-1----:R-:W3:Y:S02]  /*0160*/  LDG.E R2, desc[UR4][R2.64] ;  /* 0x0000000402027981 */ /* 0x002ee4000c1e1900 */
[----:B------:R-:W-:Y:S02]  /*0170*/  IMAD.WIDE R6, R13, 0x4, R6 ;  /* 0x000000040d067825 */ /* 0x000fe400078e0206 */
[----:B------:R-:W3:Y:S04]  /*0180*/  LDG.E R5, desc[UR4][R4.64] ;  /* 0x0000000404057981 */ /* 0x000ee8000c1e1900 */
[----:B------:R-:W3:Y:S01]  /*0190*/  LDG.E R15, desc[UR4][R6.64] ;  /* 0x00000004060f7981 */ /* 0x000ee2000c1e1900 */
[----:B--2---:R-:W-:-:S04]  /*01a0*/  IMAD.WIDE R8, R9, 0x4, R10 ;  /* 0x0000000409087825 */ /* 0x004fc800078e020a */
[----:B------:R-:W-:-:S04]  /*01b0*/  IMAD.WIDE R10, R13, 0x4, R10 ;  /* 0x000000040d0a7825 */ /* 0x000fc800078e020a */
[----:B---3--:R-:W-:-:S05]  /*01c0*/  FFMA R15, -R2, R5, R15 ;  /* 0x00000005020f7223 */ /* 0x008fca000000010f */
[----:B------:R-:W-:Y:S04]  /*01d0*/  STG.E desc[UR4][R6.64], R15 ;  /* 0x0000000f06007986 */ /* 0x000fe8000c101904 */
[----:B------:R-:W2:Y:S04]  /*01e0*/  LDG.E R9, desc[UR4][R8.64] ;  /* 0x0000000408097981 */ /* 0x000ea8000c1e1900 */
[----:B------:R-:W2:Y:S02]  /*01f0*/  LDG.E R13, desc[UR4][R10.64] ;  /* 0x000000040a0d7981 */ /* 0x000ea4000c1e1900 */
[----:B--2---:R-:W-:-:S05]  /*0200*/  FFMA R13, -R2, R9, R13 ;  /* 0x00000009020d7223 */ /* 0x004fca000000010d */
[----:B------:R-:W-:Y:S01]  /*0210*/  STG.E desc[UR4][R10.64], R13 ;  /* 0x0000000d0a007986 */ /* 0x000fe2000c101904 */
[----:B------:R-:W-:Y:S05]  /*0220*/  EXIT ;  /* 0x000000000000794d */ /* 0x000fea0003800000 */
.L_x_0:
[----:B------:R-:W-:-:S00]  /*0230*/  BRA `(.L_x_0) ;  /* 0xfffffffc00fc7947 */ /* 0x000fc0000383ffff */
[----:B------:R-:W-:-:S00]  /*0240*/  NOP ;  /* 0x0000000000007918 */ /* 0x000fc00000000000 */
        /* <DEDUP_REMOVED lines=11> */
.L_x_28:


//--------------------- .text._Z17normalizeDiagonalPfS_ii --------------------------
	.section	.text._Z17normalizeDiagonalPfS_ii,"ax",@progbits
	.align	128
        .global         _Z17normalizeDiagonalPfS_ii
        .type           _Z17normalizeDiagonalPfS_ii,@function
        .size           _Z17normalizeDiagonalPfS_ii,(.L_x_27 - _Z17normalizeDiagonalPfS_ii)
        .other          _Z17normalizeDiagonalPfS_ii,@"STO_CUDA_ENTRY STV_DEFAULT"
_Z17normalizeDiagonalPfS_ii:
.text._Z17normalizeDiagonalPfS_ii:
[----:B------:R-:W-:Y:S01]  /*0000*/  LDC R1, c[0x0][0x37c] ;  /* 0x0000df00ff017b82 */ /* 0x000fe20000000800 */
[----:B------:R-:W0:Y:S07]  /*0010*/  S2R R6, SR_TID.X ;  /* 0x0000000000067919 */ /* 0x000e2e0000002100 */
[----:B------:R-:W0:Y:S01]  /*0020*/  S2UR UR4, SR_CTAID.X ;  /* 0x00000000000479c3 */ /* 0x000e220000002500 */
[----:B------:R-:W1:Y:S07]  /*0030*/  LDCU UR6, c[0x0][0x394] ;  /* 0x00007280ff0677ac */ /* 0x000e6e0008000800 */
[----:B------:R-:W0:Y:S02]  /*0040*/  LDC R3, c[0x0][0x360] ;  /* 0x0000d800ff037b82 */ /* 0x000e240000000800 */
[----:B0-----:R-:W-:-:S05]  /*0050*/  IMAD R6, R3, UR4, R6 ;  /* 0x0000000403067c24 */ /* 0x001fca000f8e0206 */
[----:B-1----:R-:W-:-:S13]  /*0060*/  ISETP.GE.AND P0, PT, R6, UR6, PT ;  /* 0x0000000606007c0c */ /* 0x002fda000bf06270 */
[----:B------:R-:W-:Y:S05]  /*0070*/  @P0 EXIT ;  /* 0x000000000000094d */ /* 0x000fea0003800000 */
[----:B------:R-:W0:Y:S01]  /*0080*/  LDC R7, c[0x0][0x390] ;  /* 0x0000e400ff077b82 */ /* 0x000e220000000800 */
[----:B------:R-:W1:Y:S07]  /*0090*/  LDCU.64 UR4, c[0x0][0x358] ;  /* 0x00006b00ff0477ac */ /* 0x000e6e0008000a00 */
[----:B------:R-:W2:Y:S01]  /*00a0*/  LDC.64 R4, c[0x0][0x380] ;  /* 0x0000e000ff047b82 */ /* 0x000ea20000000a00 */
[----:B0-----:R-:W-:-:S04]  /*00b0*/  IMAD R3, R7, UR6, R7 ;  /* 0x0000000607037c24 */ /* 0x001fc8000f8e0207 */
[----:B--2---:R-:W-:-:S06]  /*00c0*/  IMAD.WIDE R2, R3, 0x4, R4 ;  /* 0x0000000403027825 */ /* 0x004fcc00078e0204 */
[----:B-1----:R-:W2:Y:S01]  /*00d0*/  LDG.E R3, desc[UR4][R2.64] ;  /* 0x0000000402037981 */ /* 0x002ea2000c1e1900 */
[----:B------:R-:W-:-:S04]  /*00e0*/  IMAD R6, R7, UR6, R6 ;  /* 0x0000000607067c24 */ /* 0x000fc8000f8e0206 */
[----:B------:R-:W-:-:S05]  /*00f0*/  IMAD.WIDE R4, R6, 0x4, R4 ;  /* 0x0000000406047825 */ /* 0x000fca00078e0204 */
[----:B------:R-:W3:Y:S01]  /*0100*/  LDG.E R0, desc[UR4][R4.64] ;  /* 0x0000000404007981 */ /* 0x000ee2000c1e1900 */
[----:B------:R-:W-:Y:S01]  /*0110*/  BSSY.RECONVERGENT B0, `(.L_x_1) ;  /* 0x000000c000007945 */ /* 0x000fe20003800200 */
[----:B--2---:R-:W0:Y:S08]  /*0120*/  MUFU.RCP R8, R3 ;  /* 0x0000000300087308 */ /* 0x004e300000001000 */
[----:B---3--:R-:W1:Y:S01]  /*0130*/  FCHK P0, R0, R3 ;  /* 0x0000000300007302 */ /* 0x008e620000000000 */
[----:B0-----:R-:W-:-:S04]  /*0140*/  FFMA R7, -R3, R8, 1 ;  /* 0x3f80000003077423 */ /* 0x001fc80000000108 */
[----:B------:R-:W-:-:S04]  /*0150*/  FFMA R7, R8, R7, R8 ;  /* 0x0000000708077223 */ /* 0x000fc80000000008 */
[----:B------:R-:W-:-:S04]  /*0160*/  FFMA R8, R0, R7, RZ ;  /* 0x0000000700087223 */ /* 0x000fc800000000ff */
[----:B------:R-:W-:-:S04]  /*0170*/  FFMA R9, -R3, R8, R0 ;  /* 0x0000000803097223 */ /* 0x000fc80000000100 */
[----:B------:R-:W-:Y:S01]  /*0180*/  FFMA R11, R7, R9, R8 ;  /* 0x00000009070b7223 */ /* 0x000fe20000000008 */
[----:B-1----:R-:W-:Y:S06]  /*0190*/  @!P0 BRA `(.L_x_2) ;  /* 0x00000000000c8947 */ /* 0x002fec0003800000 */
[----:B------:R-:W-:-:S07]  /*01a0*/  MOV R2, 0x1c0 ;  /* 0x000001c000027802 */ /* 0x000fce0000000f00 */
[----:B------:R-:W-:Y:S05]  /*01b0*/  CALL.REL.NOINC `($__internal_0_$__cuda_sm3x_div_rn_noftz_f32_slowpath) ;  /* 0x0000000000587944 */ /* 0x000fea0003c00000 */
[----:B------:R-:W-:-:S07]  /*01c0*/  IMAD.MOV.U32 R11, RZ, RZ, R0 ;  /* 0x000000ffff0b7224 */ /* 0x000fce00078e0000 */
.L_x_2:
[----:B------:R-:W-:Y:S05]  /*01d0*/  BSYNC.RECONVERGENT B0 ;  /* 0x0000000000007941 */ /* 0x000fea0003800200 */
.L_x_1:
[----:B------:R-:W0:Y:S01]  /*01e0*/  LDC.64 R8, c[0x0][0x388] ;  /* 0x0000e200ff087b82 */ /* 0x000e220000000a00 */
[----:B------:R1:W-:Y:S01]  /*01f0*/  STG.E desc[UR4][R4.64], R11 ;  /* 0x0000000b04007986 */ /* 0x0003e2000c101904 */
[----:B0-----:R-:W-:-:S05]  /*0200*/  IMAD.WIDE R6, R6, 0x4, R8 ;  /* 0x0000000406067825 */ /* 0x001fca00078e0208 */
[----:B------:R-:W2:Y:S01]  /*0210*/  LDG.E R2, desc[UR4][R6.64] ;  /* 0x0000000406027981 */ /* 0x000ea2000c1e1900 */
[----:B------:R-:W0:Y:S01]  /*0220*/  MUFU.RCP R0, R3 ;  /* 0x0000000300007308 */ /* 0x000e220000001000 */
[----:B------:R-:W-:Y:S01]  /*0230*/  BSSY.RECONVERGENT B0, `(.L_x_3) ;  /* 0x000000c000007945 */ /* 0x000fe20003800200 */
[----:B0-----:R-:W-:-:S04]  /*0240*/  FFMA R9, -R3, R0, 1 ;  /* 0x3f80000003097423 */ /* 0x001fc80000000100 */
[----:B------:R-:W-:Y:S02]  /*0250*/  FFMA R0, R0, R9, R0 ;  /* 0x0000000900007223 */ /* 0x000fe40000000000 */
[----:B--2---:R-:W0:Y:S02]  /*0260*/  FCHK P0, R2, R3 ;  /* 0x0000000302007302 */ /* 0x004e240000000000 */
[----:B------:R-:W-:-:S04]  /*0270*/  FFMA R9, R0, R2, RZ ;  /* 0x0000000200097223 */ /* 0x000fc800000000ff */
[----:B------:R-:W-:-:S04]  /*0280*/  FFMA R8, -R3, R9, R2 ;  /* 0x0000000903087223 */ /* 0x000fc80000000102 */
[----:B------:R-:W-:Y:S01]  /*0290*/  FFMA R9, R0, R8, R9 ;  /* 0x0000000800097223 */ /* 0x000fe20000000009 */
[----:B01----:R-:W-:Y:S06]  /*02a0*/  @!P0 BRA `(.L_x_4) ;  /* 0x0000000000108947 */ /* 0x003fec0003800000 */
[----:B------:R-:W-:Y:S01]  /*02b0*/  IMAD.MOV.U32 R0, RZ, RZ, R2 ;  /* 0x000000ffff007224 */ /* 0x000fe200078e0002 */
[----:B------:R-:W-:-:S07]  /*02c0*/  MOV R2, 0x2e0 ;  /* 0x000002e000027802 */ /* 0x000fce0000000f00 */
[----:B------:R-:W-:Y:S05]  /*02d0*/  CALL.REL.NOINC `($__internal_0_$__cuda_sm3x_div_rn_noftz_f32_slowpath) ;  /* 0x0000000000107944 */ /* 0x000fea0003c00000 */
[----:B------:R-:W-:-:S07]  /*02e0*/  IMAD.MOV.U32 R9, RZ, RZ, R0 ;  /* 0x000000ffff097224 */ /* 0x000fce00078e0000 */
.L_x_4:
[----:B------:R-:W-:Y:S05]  /*02f0*/  BSYNC.RECONVERGENT B0 ;  /* 0x0000000000007941 */ /* 0x000fea0003800200 */
.L_x_3:
[----:B------:R-:W-:Y:S01]  /*0300*/  STG.E desc[UR4][R6.64], R9 ;  /* 0x0000000906007986 */ /* 0x000fe2000c101904 */
[----:B------:R-:W-:Y:S05]  /*0310*/  EXIT ;  /* 0x000000000000794d */ /* 0x000fea0003800000 */
        .weak           $__internal_0_$__cuda_sm3x_div_rn_noftz_f32_slowpath
        .type           $__internal_0_$__cuda_sm3x_div_rn_noftz_f32_slowpath,@function
        .size           $__internal_0_$__cuda_sm3x_div_rn_noftz_f32_slowpath,(.L_x_27 - $__internal_0_$__cuda_sm3x_div_rn_noftz_f32_slowpath)
$__internal_0_$__cuda_sm3x_div_rn_noftz_f32_slowpath:
[--C-:B------:R-:W-:Y:S01]  /*0320*/  SHF.R.U32.HI R9, RZ, 0x17, R3.reuse ;  /* 0x00000017ff097819 */ /* 0x100fe20000011603 */
[----:B------:R-:W-:Y:S01]  /*0330*/  BSSY.RECONVERGENT B1, `(.L_x_5) ;  /* 0x0000063000017945 */ /* 0x000fe20003800200 */
[----:B------:R-:W-:Y:S01]  /*0340*/  SHF.R.U32.HI R8, RZ, 0x17, R0 ;  /* 0x00000017ff087819 */ /* 0x000fe20000011600 */
[----:B------:R-:W-:Y:S01]  /*0350*/  IMAD.MOV.U32 R11, RZ, RZ, R3 ;  /* 0x000000ffff0b7224 */ /* 0x000fe200078e0003 */
[----:B------:R-:W-:Y:S02]  /*0360*/  LOP3.LUT R9, R9, 0xff, RZ, 0xc0, !PT ;  /* 0x000000ff09097812 */ /* 0x000fe400078ec0ff */
[----:B------:R-:W-:-:S03]  /*0370*/  LOP3.LUT R14, R8, 0xff, RZ, 0xc0, !PT ;  /* 0x000000ff080e7812 */ /* 0x000fc600078ec0ff */
[----:B------:R-:W-:Y:S02]  /*0380*/  VIADD R12, R9, 0xffffffff ;  /* 0xffffffff090c7836 */ /* 0x000fe40000000000 */
[----:B------:R-:W-:-:S03]  /*0390*/  VIADD R10, R14, 0xffffffff ;  /* 0xffffffff0e0a7836 */ /* 0x000fc60000000000 */
[----:B------:R-:W-:-:S04]  /*03a0*/  ISETP.GT.U32.AND P0, PT, R12, 0xfd, PT ;  /* 0x000000fd0c00780c */ /* 0x000fc80003f04070 */
[----:B------:R-:W-:-:S13]  /*03b0*/  ISETP.GT.U32.OR P0, PT, R10, 0xfd, P0 ;  /* 0x000000fd0a00780c */ /* 0x000fda0000704470 */
[----:B------:R-:W-:Y:S01]  /*03c0*/  @!P0 IMAD.MOV.U32 R8, RZ, RZ, RZ ;  /* 0x000000ffff088224 */ /* 0x000fe200078e00ff */
[----:B------:R-:W-:Y:S06]  /*03d0*/  @!P0 BRA `(.L_x_6) ;  /* 0x00000000005c8947 */ /* 0x000fec0003800000 */
[----:B------:R-:W-:Y:S02]  /*03e0*/  FSETP.GTU.FTZ.AND P0, PT, |R0|, +INF , PT ;  /* 0x7f8000000000780b */ /* 0x000fe40003f1c200 */
[----:B------:R-:W-:-:S04]  /*03f0*/  FSETP.GTU.FTZ.AND P1, PT, |R3|, +INF , PT ;  /* 0x7f8000000300780b */ /* 0x000fc80003f3c200 */
[----:B------:R-:W-:-:S13]  /*0400*/  PLOP3.LUT P0, PT, P0, P1, PT, 0xf8, 0x8f ;  /* 0x00000000008f781c */ /* 0x000fda0000703f70 */
[----:B------:R-:W-:Y:S05]  /*0410*/  @P0 BRA `(.L_x_7) ;  /* 0x00000004004c0947 */ /* 0x000fea0003800000 */
[----:B------:R-:W-:-:S13]  /*0420*/  LOP3.LUT P0, RZ, R11, 0x7fffffff, R0, 0xc8, !PT ;  /* 0x7fffffff0bff7812 */ /* 0x000fda000780c800 */
[----:B------:R-:W-:Y:S05]  /*0430*/  @!P0 BRA `(.L_x_8) ;  /* 0x00000004003c8947 */ /* 0x000fea0003800000 */
[C---:B------:R-:W-:Y:S02]  /*0440*/  FSETP.NEU.FTZ.AND P2, PT, |R0|.reuse, +INF , PT ;  /* 0x7f8000000000780b */ /* 0x040fe40003f5d200 */
[----:B------:R-:W-:Y:S02]  /*0450*/  FSETP.NEU.FTZ.AND P1, PT, |R3|, +INF , PT ;  /* 0x7f8000000300780b */ /* 0x000fe40003f3d200 */
[----:B------:R-:W-:-:S11]  /*0460*/  FSETP.NEU.FTZ.AND P0, PT, |R0|, +INF , PT ;  /* 0x7f8000000000780b */ /* 0x000fd60003f1d200 */
[----:B------:R-:W-:Y:S05]  /*0470*/  @!P1 BRA !P2, `(.L_x_8) ;  /* 0x00000004002c9947 */ /* 0x000fea0005000000 */
[----:B------:R-:W-:-:S04]  /*0480*/  LOP3.LUT P2, RZ, R0, 0x7fffffff, RZ, 0xc0, !PT ;  /* 0x7fffffff00ff7812 */ /* 0x000fc8000784c0ff */
[----:B------:R-:W-:-:S13]  /*0490*/  PLOP3.LUT P1, PT, P1, P2, PT, 0x2f, 0xf2 ;  /* 0x0000000000f2781c */ /* 0x000fda0000f24577 */
[----:B------:R-:W-:Y:S05]  /*04a0*/  @P1 BRA `(.L_x_9) ;  /* 0x0000000400181947 */ /* 0x000fea0003800000 */
[----:B------:R-:W-:-:S04]  /*04b0*/  LOP3.LUT P1, RZ, R11, 0x7fffffff, RZ, 0xc0, !PT ;  /* 0x7fffffff0bff7812 */ /* 0x000fc8000782c0ff */
[----:B------:R-:W-:-:S13]  /*04c0*/  PLOP3.LUT P0, PT, P0, P1, PT, 0x2f, 0xf2 ;  /* 0x0000000000f2781c */ /* 0x000fda0000702577 */
[----:B------:R-:W-:Y:S05]  /*04d0*/  @P0 BRA `(.L_x_10) ;  /* 0x0000000400000947 */ /* 0x000fea0003800000 */
[----:B------:R-:W-:Y:S02]  /*04e0*/  ISETP.GE.AND P0, PT, R10, RZ, PT ;  /* 0x000000ff0a00720c */ /* 0x000fe40003f06270 */
[----:B------:R-:W-:-:S11]  /*04f0*/  ISETP.GE.AND P1, PT, R12, RZ, PT ;  /* 0x000000ff0c00720c */ /* 0x000fd60003f26270 */
[----:B------:R-:W-:Y:S02]  /*0500*/  @P0 IMAD.MOV.U32 R8, RZ, RZ, RZ ;  /* 0x000000ffff080224 */ /* 0x000fe400078e00ff */
[----:B------:R-:W-:Y:S01]  /*0510*/  @!P0 FFMA R0, R0, 1.84467440737095516160e+19, RZ ;  /* 0x5f80000000008823 */ /* 0x000fe200000000ff */
[----:B------:R-:W-:Y:S02]  /*0520*/  @!P0 IMAD.MOV.U32 R8, RZ, RZ, -0x40 ;  /* 0xffffffc0ff088424 */ /* 0x000fe400078e00ff */
[----:B------:R-:W-:Y:S02]  /*0530*/  @!P1 FFMA R11, R3, 1.84467440737095516160e+19, RZ ;  /* 0x5f800000030b9823 */ /* 0x000fe400000000ff */
[----:B------:R-:W-:-:S07]  /*0540*/  @!P1 VIADD R8, R8, 0x40 ;  /* 0x0000004008089836 */ /* 0x000fce0000000000 */
.L_x_6:
[----:B------:R-:W-:Y:S01]  /*0550*/  LEA R10, R9, 0xc0800000, 0x17 ;  /* 0xc0800000090a7811 */ /* 0x000fe200078eb8ff */
[----:B------:R-:W-:Y:S03]  /*0560*/  BSSY.RECONVERGENT B2, `(.L_x_11) ;  /* 0x0000036000027945 */ /* 0x000fe60003800200 */
[----:B------:R-:W-:Y:S01]  /*0570*/  IADD3 R11, PT, PT, -R10, R11, RZ ;  /* 0x0000000b0a0b7210 */ /* 0x000fe20007ffe1ff */
[----:B------:R-:W-:-:S03]  /*0580*/  VIADD R10, R14, 0xffffff81 ;  /* 0xffffff810e0a7836 */ /* 0x000fc60000000000 */
[----:B------:R0:W1:Y:S01]  /*0590*/  MUFU.RCP R12, R11 ;  /* 0x0000000b000c7308 */ /* 0x0000620000001000 */
[----:B------:R-:W-:Y:S01]  /*05a0*/  FADD.FTZ R13, -R11, -RZ ;  /* 0x800000ff0b0d7221 */ /* 0x000fe20000010100 */
[C---:B------:R-:W-:Y:S01]  /*05b0*/  IMAD R0, R10.reuse, -0x800000, R0 ;  /* 0xff8000000a007824 */ /* 0x040fe200078e0200 */
[----:B0-----:R-:W-:-:S05]  /*05c0*/  IADD3 R11, PT, PT, R10, 0x7f, -R9 ;  /* 0x0000007f0a0b7810 */ /* 0x001fca0007ffe809 */
[----:B------:R-:W-:Y:S02]  /*05d0*/  IMAD.IADD R11, R11, 0x1, R8 ;  /* 0x000000010b0b7824 */ /* 0x000fe400078e0208 */
[----:B-1----:R-:W-:-:S04]  /*05e0*/  FFMA R15, R12, R13, 1 ;  /* 0x3f8000000c0f7423 */ /* 0x002fc8000000000d */
[----:B------:R-:W-:-:S04]  /*05f0*/  FFMA R17, R12, R15, R12 ;  /* 0x0000000f0c117223 */ /* 0x000fc8000000000c */
[----:B------:R-:W-:-:S04]  /*0600*/  FFMA R12, R0, R17, RZ ;  /* 0x00000011000c7223 */ /* 0x000fc800000000ff */
[----:B------:R-:W-:-:S04]  /*0610*/  FFMA R15, R13, R12, R0 ;  /* 0x0000000c0d0f7223 */ /* 0x000fc80000000000 */
[----:B------:R-:W-:-:S04]  /*0620*/  FFMA R12, R17, R15, R12 ;  /* 0x0000000f110c7223 */ /* 0x000fc8000000000c */
[----:B------:R-:W-:-:S04]  /*0630*/  FFMA R13, R13, R12, R0 ;  /* 0x0000000c0d0d7223 */ /* 0x000fc80000000000 */
[----:B------:R-:W-:-:S05]  /*0640*/  FFMA R0, R17, R13, R12 ;  /* 0x0000000d11007223 */ /* 0x000fca000000000c */
[----:B------:R-:W-:-:S04]  /*0650*/  SHF.R.U32.HI R9, RZ, 0x17, R0 ;  /* 0x00000017ff097819 */ /* 0x000fc80000011600 */
[----:B------:R-:W-:-:S05]  /*0660*/  LOP3.LUT R9, R9, 0xff, RZ, 0xc0, !PT ;  /* 0x000000ff09097812 */ /* 0x000fca00078ec0ff */
[----:B------:R-:W-:-:S04]  /*0670*/  IMAD.IADD R14, R9, 0x1, R11 ;  /* 0x00000001090e7824 */ /* 0x000fc800078e020b */
[----:B------:R-:W-:-:S05]  /*0680*/  VIADD R8, R14, 0xffffffff ;  /* 0xffffffff0e087836 */ /* 0x000fca0000000000 */
[----:B------:R-:W-:-:S13]  /*0690*/  ISETP.GE.U32.AND P0, PT, R8, 0xfe, PT ;  /* 0x000000fe0800780c */ /* 0x000fda0003f06070 */
[----:B------:R-:W-:Y:S05]  /*06a0*/  @!P0 BRA `(.L_x_12) ;  /* 0x0000000000808947 */ /* 0x000fea0003800000 */
[----:B------:R-:W-:-:S13]  /*06b0*/  ISETP.GT.AND P0, PT, R14, 0xfe, PT ;  /* 0x000000fe0e00780c */ /* 0x000fda0003f04270 */
[----:B------:R-:W-:Y:S05]  /*06c0*/  @P0 BRA `(.L_x_13) ;  /* 0x00000000006c0947 */ /* 0x000fea0003800000 */
[----:B------:R-:W-:-:S13]  /*06d0*/  ISETP.GE.AND P0, PT, R14, 0x1, PT ;  /* 0x000000010e00780c */ /* 0x000fda0003f06270 */
[----:B------:R-:W-:Y:S05]  /*06e0*/  @P0 BRA `(.L_x_14) ;  /* 0x0000000000740947 */ /* 0x000fea0003800000 */
[----:B------:R-:W-:Y:S02]  /*06f0*/  ISETP.GE.AND P0, PT, R14, -0x18, PT ;  /* 0xffffffe80e00780c */ /* 0x000fe40003f06270 */
[----:B------:R-:W-:-:S11]  /*0700*/  LOP3.LUT R0, R0, 0x80000000, RZ, 0xc0, !PT ;  /* 0x8000000000007812 */ /* 0x000fd600078ec0ff */
[----:B------:R-:W-:Y:S05]  /*0710*/  @!P0 BRA `(.L_x_14) ;  /* 0x0000000000688947 */ /* 0x000fea0003800000 */
[CCC-:B------:R-:W-:Y:S01]  /*0720*/  FFMA.RZ R8, R17.reuse, R13.reuse, R12.reuse ;  /* 0x0000000d11087223 */ /* 0x1c0fe2000000c00c */
[C---:B------:R-:W-:Y:S02]  /*0730*/  VIADD R11, R14.reuse, 0x20 ;  /* 0x000000200e0b7836 */ /* 0x040fe40000000000 */
[CCC-:B------:R-:W-:Y:S01]  /*0740*/  FFMA.RM R9, R17.reuse, R13.reuse, R12.reuse ;  /* 0x0000000d11097223 */ /* 0x1c0fe2000000400c */
[----:B------:R-:W-:Y:S02]  /*0750*/  ISETP.NE.AND P2, PT, R14, RZ, PT ;  /* 0x000000ff0e00720c */ /* 0x000fe40003f45270 */
[----:B------:R-:W-:Y:S01]  /*0760*/  LOP3.LUT R10, R8, 0x7fffff, RZ, 0xc0, !PT ;  /* 0x007fffff080a7812 */ /* 0x000fe200078ec0ff */
[----:B------:R-:W-:Y:S01]  /*0770*/  FFMA.RP R8, R17, R13, R12 ;  /* 0x0000000d11087223 */ /* 0x000fe2000000800c */
[----:B------:R-:W-:Y:S02]  /*0780*/  ISETP.NE.AND P1, PT, R14, RZ, PT ;  /* 0x000000ff0e00720c */ /* 0x000fe40003f25270 */
[----:B------:R-:W-:-:S02]  /*0790*/  LOP3.LUT R10, R10, 0x800000, RZ, 0xfc, !PT ;  /* 0x008000000a0a7812 */ /* 0x000fc400078efcff */
[----:B------:R-:W-:Y:S02]  /*07a0*/  IADD3 R12, PT, PT, -R14, RZ, RZ ;  /* 0x000000ff0e0c7210 */ /* 0x000fe40007ffe1ff */
[----:B------:R-:W-:Y:S02]  /*07b0*/  SHF.L.U32 R11, R10, R11, RZ ;  /* 0x0000000b0a0b7219 */ /* 0x000fe400000006ff */
[----:B------:R-:W-:Y:S02]  /*07c0*/  FSETP.NEU.FTZ.AND P0, PT, R8, R9, PT ;  /* 0x000000090800720b */ /* 0x000fe40003f1d000 */
[----:B------:R-:W-:Y:S02]  /*07d0*/  SEL R9, R12, RZ, P2 ;  /* 0x000000ff0c097207 */ /* 0x000fe40001000000 */
[----:B------:R-:W-:Y:S02]  /*07e0*/  ISETP.NE.AND P1, PT, R11, RZ, P1 ;  /* 0x000000ff0b00720c */ /* 0x000fe40000f25270 */
[----:B------:R-:W-:-:S02]  /*07f0*/  SHF.R.U32.HI R9, RZ, R9, R10 ;  /* 0x00000009ff097219 */ /* 0x000fc4000001160a */
[----:B------:R-:W-:Y:S02]  /*0800*/  PLOP3.LUT P0, PT, P0, P1, PT, 0xf8, 0x8f ;  /* 0x00000000008f781c */ /* 0x000fe40000703f70 */
[----:B------:R-:W-:Y:S02]  /*0810*/  SHF.R.U32.HI R11, RZ, 0x1, R9 ;  /* 0x00000001ff0b7819 */ /* 0x000fe40000011609 */
[----:B------:R-:W-:-:S04]  /*0820*/  SEL R8, RZ, 0x1, !P0 ;  /* 0x00000001ff087807 */ /* 0x000fc80004000000 */
[----:B------:R-:W-:-:S04]  /*0830*/  LOP3.LUT R8, R8, 0x1, R11, 0xf8, !PT ;  /* 0x0000000108087812 */ /* 0x000fc800078ef80b */
[----:B------:R-:W-:-:S05]  /*0840*/  LOP3.LUT R8, R8, R9, RZ, 0xc0, !PT ;  /* 0x0000000908087212 */ /* 0x000fca00078ec0ff */
[----:B------:R-:W-:-:S05]  /*0850*/  IMAD.IADD R11, R11, 0x1, R8 ;  /* 0x000000010b0b7824 */ /* 0x000fca00078e0208 */
[----:B------:R-:W-:Y:S01]  /*0860*/  LOP3.LUT R0, R11, R0, RZ, 0xfc, !PT ;  /* 0x000000000b007212 */ /* 0x000fe200078efcff */
[----:B------:R-:W-:Y:S06]  /*0870*/  BRA `(.L_x_14) ;  /* 0x0000000000107947 */ /* 0x000fec0003800000 */
.L_x_13:
[----:B------:R-:W-:-:S04]  /*0880*/  LOP3.LUT R0, R0, 0x80000000, RZ, 0xc0, !PT ;  /* 0x8000000000007812 */ /* 0x000fc800078ec0ff */
[----:B------:R-:W-:Y:S01]  /*0890*/  LOP3.LUT R0, R0, 0x7f800000, RZ, 0xfc, !PT ;  /* 0x7f80000000007812 */ /* 0x000fe200078efcff */
[----:B------:R-:W-:Y:S06]  /*08a0*/  BRA `(.L_x_14) ;  /* 0x0000000000047947 */ /* 0x000fec0003800000 */
.L_x_12:
[----:B------:R-:W-:-:S07]  /*08b0*/  IMAD R0, R11, 0x800000, R0 ;  /* 0x008000000b007824 */ /* 0x000fce00078e0200 */
.L_x_14:
[----:B------:R-:W-:Y:S05]  /*08c0*/  BSYNC.RECONVERGENT B2 ;  /* 0x0000000000027941 */ /* 0x000fea0003800200 */
.L_x_11:
[----:B------:R-:W-:Y:S05]  /*08d0*/  BRA `(.L_x_15) ;  /* 0x0000000000207947 */ /* 0x000fea0003800000 */
.L_x_10:
[----:B------:R-:W-:-:S04]  /*08e0*/  LOP3.LUT R0, R11, 0x80000000, R0, 0x48, !PT ;  /* 0x800000000b007812 */ /* 0x000fc800078e4800 */
[----:B------:R-:W-:Y:S01]  /*08f0*/  LOP3.LUT R0, R0, 0x7f800000, RZ, 0xfc, !PT ;  /* 0x7f80000000007812 */ /* 0x000fe200078efcff */
[----:B------:R-:W-:Y:S06]  /*0900*/  BRA `(.L_x_15) ;  /* 0x0000000000147947 */ /* 0x000fec0003800000 */
.L_x_9:
[----:B------:R-:W-:Y:S01]  /*0910*/  LOP3.LUT R0, R11, 0x80000000, R0, 0x48, !PT ;  /* 0x800000000b007812 */ /* 0x000fe200078e4800 */
[----:B------:R-:W-:Y:S06]  /*0920*/  BRA `(.L_x_15) ;  /* 0x00000000000c7947 */ /* 0x000fec0003800000 */
.L_x_8:
[----:B------:R-:W0:Y:S01]  /*0930*/  MUFU.RSQ R0, -QNAN ;  /* 0xffc0000000007908 */ /* 0x000e220000001400 */
[----:B------:R-:W-:Y:S05]  /*0940*/  BRA `(.L_x_15) ;  /* 0x0000000000047947 */ /* 0x000fea0003800000 */
.L_x_7:
[----:B------:R-:W-:-:S07]  /*0950*/  FADD.FTZ R0, R0, R3 ;  /* 0x0000000300007221 */ /* 0x000fce0000010000 */
.L_x_15:
[----:B------:R-:W-:Y:S05]  /*0960*/  BSYNC.RECONVERGENT B1 ;  /* 0x0000000000017941 */ /* 0x000fea0003800200 */
.L_x_5:
[----:B------:R-:W-:Y:S02]  /*0970*/  IMAD.MOV.U32 R8, RZ, RZ, R2 ;  /* 0x000000ffff087224 */ /* 0x000fe400078e0002 */
[----:B------:R-:W-:-:S04]  /*0980*/  IMAD.MOV.U32 R9, RZ, RZ, 0x0 ;  /* 0x00000000ff097424 */ /* 0x000fc800078e00ff */
[----:B0-----:R-:W-:Y:S05]  /*0990*/  RET.REL.NODEC R8 `(_Z17normalizeDiagonalPfS_ii) ;  /* 0xfffffff408987950 */ /* 0x001fea0003c3ffff */
.L_x_16:
        /* <DEDUP_REMOVED lines=14> */
.L_x_27:


//--------------------- .text._Z9matVecMulPfS_S_ii --------------------------
	.section	.text._Z9matVecMulPfS_S_ii,"ax",@progbits
	.align	128
        .global         _Z9matVecMulPfS_S_ii
        .type           _Z9matVecMulPfS_S_ii,@function
        .size           _Z9matVecMulPfS_S_ii,(.L_x_30 - _Z9matVecMulPfS_S_ii)
        .other          _Z9matVecMulPfS_S_ii,@"STO_CUDA_ENTRY STV_DEFAULT"
_Z9matVecMulPfS_S_ii:
.text._Z9matVecMulPfS_S_ii:
[----:B------:R-:W-:Y:S01]  /*0000*/  LDC R1, c[0x0][0x37c] ;  /* 0x0000df00ff017b82 */ /* 0x000fe20000000800 */
[----:B------:R-:W0:Y:S01]  /*0010*/  S2R R10, SR_TID.X ;  /* 0x00000000000a7919 */ /* 0x000e220000002100 */
[----:B------:R-:W0:Y:S01]  /*0020*/  LDCU UR4, c[0x0][0x39c] ;  /* 0x00007380ff0477ac */ /* 0x000e220008000800 */
[----:B------:R-:W-:Y:S01]  /*0030*/  BSSY.RECONVERGENT B0, `(.L_x_17) ;  /* 0x0000014000007945 */ /* 0x000fe20003800200 */
[----:B------:R-:W-:Y:S01]  /*0040*/  IMAD.MOV.U32 R0, RZ, RZ, RZ ;  /* 0x000000ffff007224 */ /* 0x000fe200078e00ff */
[----:B------:R-:W1:Y:S01]  /*0050*/  LDCU.64 UR6, c[0x0][0x358] ;  /* 0x00006b00ff0677ac */ /* 0x000e620008000a00 */
[----:B0-----:R-:W-:-:S13]  /*0060*/  ISETP.GE.AND P0, PT, R10, UR4, PT ;  /* 0x000000040a007c0c */ /* 0x001fda000bf06270 */
[----:B-1----:R-:W-:Y:S05]  /*0070*/  @P0 BRA `(.L_x_18) ;  /* 0x00000000003c0947 */ /* 0x002fea0003800000 */
[----:B------:R-:W0:Y:S01]  /*0080*/  S2R R12, SR_CTAID.X ;  /* 0x00000000000c7919 */ /* 0x000e220000002500 */
[----:B------:R-:W1:Y:S01]  /*0090*/  LDC R14, c[0x0][0x360] ;  /* 0x0000d800ff0e7b82 */ /* 0x000e620000000800 */
[----:B------:R-:W-:Y:S01]  /*00a0*/  IMAD.MOV.U32 R0, RZ, RZ, RZ ;  /* 0x000000ffff007224 */ /* 0x000fe200078e00ff */
[----:B------:R-:W-:-:S06]  /*00b0*/  MOV R11, R10 ;  /* 0x0000000a000b7202 */ /* 0x000fcc0000000f00 */
[----:B------:R-:W2:Y:S08]  /*00c0*/  LDC.64 R6, c[0x0][0x380] ;  /* 0x0000e000ff067b82 */ /* 0x000eb00000000a00 */
[----:B------:R-:W3:Y:S02]  /*00d0*/  LDC.64 R8, c[0x0][0x388] ;  /* 0x0000e200ff087b82 */ /* 0x000ee40000000a00 */
.L_x_19:
[----:B0-----:R-:W-:Y:S02]  /*00e0*/  IMAD R3, R12, UR4, R11 ;  /* 0x000000040c037c24 */ /* 0x001fe4000f8e020b */
[----:B---3--:R-:W-:-:S04]  /*00f0*/  IMAD.WIDE R4, R11, 0x4, R8 ;  /* 0x000000040b047825 */ /* 0x008fc800078e0208 */
[----:B--2---:R-:W-:Y:S02]  /*0100*/  IMAD.WIDE R2, R3, 0x4, R6 ;  /* 0x0000000403027825 */ /* 0x004fe400078e0206 */
[----:B------:R-:W2:Y:S04]  /*0110*/  LDG.E R4, desc[UR6][R4.64] ;  /* 0x0000000604047981 */ /* 0x000ea8000c1e1900 */
[----:B------:R-:W2:Y:S01]  /*0120*/  LDG.E R3, desc[UR6][R2.64] ;  /* 0x0000000602037981 */ /* 0x000ea2000c1e1900 */
[----:B-1----:R-:W-:-:S05]  /*0130*/  IMAD.IADD R11, R14, 0x1, R11 ;  /* 0x000000010e0b7824 */ /* 0x002fca00078e020b */
[----:B------:R-:W-:Y:S01]  /*0140*/  ISETP.GE.AND P0, PT, R11, UR4, PT ;  /* 0x000000040b007c0c */ /* 0x000fe2000bf06270 */
[----:B--2---:R-:W-:-:S12]  /*0150*/  FFMA R0, R3, R4, R0 ;  /* 0x0000000403007223 */ /* 0x004fd80000000000 */
[----:B------:R-:W-:Y:S05]  /*0160*/  @!P0 BRA `(.L_x_19) ;  /* 0xfffffffc00dc8947 */ /* 0x000fea000383ffff */
.L_x_18:
[----:B------:R-:W-:Y:S05]  /*0170*/  BSYNC.RECONVERGENT B0 ;  /* 0x0000000000007941 */ /* 0x000fea0003800200 */
.L_x_17:
[----:B------:R-:W0:Y:S01]  /*0180*/  S2UR UR5, SR_CgaCtaId ;  /* 0x00000000000579c3 */ /* 0x000e220000008800 */
[----:B------:R-:W1:Y:S01]  /*0190*/  LDCU UR8, c[0x0][0x360] ;  /* 0x00006c00ff0877ac */ /* 0x000e620008000800 */
[C---:B------:R-:W-:Y:S01]  /*01a0*/  ISETP.NE.AND P0, PT, R10.reuse, RZ, PT ;  /* 0x000000ff0a00720c */ /* 0x040fe20003f05270 */
[----:B------:R-:W-:Y:S01]  /*01b0*/  UMOV UR4, 0x400 ;  /* 0x0000040000047882 */ /* 0x000fe20000000000 */
[----:B-1----:R-:W-:Y:S02]  /*01c0*/  ISETP.GE.U32.AND P1, PT, R10, UR8, PT ;  /* 0x000000080a007c0c */ /* 0x002fe4000bf26070 */
[----:B------:R-:W-:Y:S01]  /*01d0*/  MOV R2, UR8 ;  /* 0x0000000800027c02 */ /* 0x000fe20008000f00 */
[----:B0-----:R-:W-:-:S03]  /*01e0*/  ULEA UR4, UR5, UR4, 0x18 ;  /* 0x0000000405047291 */ /* 0x001fc6000f8ec0ff */
[----:B------:R-:W-:-:S03]  /*01f0*/  ISETP.GE.U32.AND P2, PT, R2, 0x2, PT ;  /* 0x000000020200780c */ /* 0x000fc60003f46070 */
[----:B------:R-:W-:-:S05]  /*0200*/  LEA R3, R10, UR4, 0x2 ;  /* 0x000000040a037c11 */ /* 0x000fca000f8e10ff */
[----:B------:R0:W-:Y:S01]  /*0210*/  @!P1 STS [R3], RZ ;  /* 0x000000ff03009388 */ /* 0x0001e20000000800 */
[----:B------:R-:W-:Y:S06]  /*0220*/  BAR.SYNC.DEFER_BLOCKING 0x0 ;  /* 0x0000000000007b1d */ /* 0x000fec0000010000 */
[----:B------:R0:W-:Y:S02]  /*0230*/  STS [R3], R0 ;  /* 0x0000000003007388 */ /* 0x0001e40000000800 */
[----:B------:R-:W-:Y:S06]  /*0240*/  BAR.SYNC.DEFER_BLOCKING 0x0 ;  /* 0x0000000000007b1d */ /* 0x000fec0000010000 */
[----:B------:R-:W-:Y:S05]  /*0250*/  @!P2 BRA `(.L_x_20) ;  /* 0x00000000002ca947 */ /* 0x000fea0003800000 */
.L_x_21:
[----:B------:R-:W-:-:S04]  /*0260*/  SHF.R.U32.HI R6, RZ, 0x1, R2 ;  /* 0x00000001ff067819 */ /* 0x000fc80000011602 */
[----:B------:R-:W-:-:S13]  /*0270*/  ISETP.GE.U32.AND P1, PT, R10, R6, PT ;  /* 0x000000060a00720c */ /* 0x000fda0003f26070 */
[----:B0-----:R-:W-:Y:S01]  /*0280*/  @!P1 IMAD R0, R6, 0x4, R3 ;  /* 0x0000000406009824 */ /* 0x001fe200078e0203 */
[----:B------:R-:W-:Y:S05]  /*0290*/  @!P1 LDS R5, [R3] ;  /* 0x0000000003059984 */ /* 0x000fea0000000800 */
[----:B------:R-:W0:Y:S02]  /*02a0*/  @!P1 LDS R0, [R0] ;  /* 0x0000000000009984 */ /* 0x000e240000000800 */
[----:B0-----:R-:W-:-:S05]  /*02b0*/  @!P1 FADD R4, R0, R5 ;  /* 0x0000000500049221 */ /* 0x001fca0000000000 */
[----:B------:R1:W-:Y:S01]  /*02c0*/  @!P1 STS [R3], R4 ;  /* 0x0000000403009388 */ /* 0x0003e20000000800 */
[----:B------:R-:W-:Y:S01]  /*02d0*/  BAR.SYNC.DEFER_BLOCKING 0x0 ;  /* 0x0000000000007b1d */ /* 0x000fe20000010000 */
[----:B------:R-:W-:Y:S02]  /*02e0*/  ISETP.GT.U32.AND P1, PT, R2, 0x3, PT ;  /* 0x000000030200780c */ /* 0x000fe40003f24070 */
[----:B------:R-:W-:-:S11]  /*02f0*/  MOV R2, R6 ;  /* 0x0000000600027202 */ /* 0x000fd60000000f00 */
[----:B-1----:R-:W-:Y:S05]  /*0300*/  @P1 BRA `(.L_x_21) ;  /* 0xfffffffc00d41947 */ /* 0x002fea000383ffff */
.L_x_20:
[----:B------:R-:W-:Y:S05]  /*0310*/  @P0 EXIT ;  /* 0x000000000000094d */ /* 0x000fea0003800000 */
[----:B------:R-:W1:Y:S01]  /*0320*/  S2UR UR5, SR_CgaCtaId ;  /* 0x00000000000579c3 */ /* 0x000e620000008800 */
[----:B------:R-:W-:Y:S01]  /*0330*/  UMOV UR4, 0x400 ;  /* 0x0000040000047882 */ /* 0x000fe20000000000 */
[----:B------:R-:W2:Y:S06]  /*0340*/  S2R R7, SR_CTAID.X ;  /* 0x0000000000077919 */ /* 0x000eac0000002500 */
[----:B0-----:R-:W2:Y:S01]  /*0350*/  LDC.64 R2, c[0x0][0x390] ;  /* 0x0000e400ff027b82 */ /* 0x001ea20000000a00 */
[----:B-1----:R-:W-:-:S09]  /*0360*/  ULEA UR4, UR5, UR4, 0x18 ;  /* 0x0000000405047291 */ /* 0x002fd2000f8ec0ff */
[----:B------:R-:W0:Y:S01]  /*0370*/  LDS R5, [UR4] ;  /* 0x00000004ff057984 */ /* 0x000e220008000800 */
[----:B--2---:R-:W-:-:S05]  /*0380*/  IMAD.WIDE.U32 R2, R7, 0x4, R2 ;  /* 0x0000000407027825 */ /* 0x004fca00078e0002 */
[----:B0-----:R-:W-:Y:S01]  /*0390*/  STG.E desc[UR6][R2.64], R5 ;  /* 0x0000000502007986 */ /* 0x001fe2000c101906 */
[----:B------:R-:W-:Y:S05]  /*03a0*/  EXIT ;  /* 0x000000000000794d */ /* 0x000fea0003800000 */
.L_x_22:
        /* <DEDUP_REMOVED lines=13> */
.L_x_30:


//--------------------- .text._Z6matMulPfS_S_iii  --------------------------
	.section	.text._Z6matMulPfS_S_iii,"ax",@progbits
	.align	128
        .global         _Z6matMulPfS_S_iii
        .type           _Z6matMulPfS_S_iii,@function
        .size           _Z6matMulPfS_S_iii,(.L_x_31 - _Z6matMulPfS_S_iii)
        .other          _Z6matMulPfS_S_iii,@"STO_CUDA_ENTRY STV_DEFAULT"
_Z6matMulPfS_S_iii:
.text._Z6matMulPfS_S_iii:
[----:B------:R-:W-:Y:S01]  /*0000*/  LDC R1, c[0x0][0x37c] ;  /* 0x0000df00ff017b82 */ /* 0x000fe20000000800 */
[----:B------:R-:W0:Y:S01]  /*0010*/  S2R R8, SR_TID.X ;  /* 0x0000000000087919 */ /* 0x000e220000002100 */
[----:B------:R-:W1:Y:S06]  /*0020*/  LDCU UR8, c[0x0][0x39c] ;  /* 0x00007380ff0877ac */ /* 0x000e6c0008000800 */
[----:B------:R-:W0:Y:S01]  /*0030*/  S2UR UR4, SR_CTAID.X ;  /* 0x00000000000479c3 */ /* 0x000e220000002500 */
[----:B------:R-:W-:Y:S01]  /*0040*/  HFMA2 R16, -RZ, RZ, 0, 0 ;  /* 0x00000000ff107431 */ /* 0x000fe200000001ff */
[----:B------:R-:W2:Y:S01]  /*0050*/  S2R R7, SR_TID.Y ;  /* 0x0000000000077919 */ /* 0x000ea20000002200 */
[----:B------:R-:W3:Y:S01]  /*0060*/  LDCU UR9, c[0x0][0x3a0] ;  /* 0x00007400ff0977ac */ /* 0x000ee20008000800 */
[----:B------:R-:W4:Y:S04]  /*0070*/  LDCU.64 UR6, c[0x0][0x358] ;  /* 0x00006b00ff0677ac */ /* 0x000f280008000a00 */
[----:B------:R-:W0:Y:S08]  /*0080*/  LDC R3, c[0x0][0x360] ;  /* 0x0000d800ff037b82 */ /* 0x000e300000000800 */
[----:B------:R-:W2:Y:S01]  /*0090*/  S2UR UR5, SR_CTAID.Y ;  /* 0x00000000000579c3 */ /* 0x000ea20000002600 */
[----:B-1----:R-:W-:-:S07]  /*00a0*/  UISETP.GE.AND UP0, UPT, UR8, 0x1, UPT ;  /* 0x000000010800788c */ /* 0x002fce000bf06270 */
[----:B------:R-:W2:Y:S01]  /*00b0*/  LDC R2, c[0x0][0x364] ;  /* 0x0000d900ff027b82 */ /* 0x000ea20000000800 */
[----:B0-----:R-:W-:Y:S02]  /*00c0*/  IMAD R0, R3, UR4, R8 ;  /* 0x0000000403007c24 */ /* 0x001fe4000f8e0208 */
[----:B--2---:R-:W-:Y:S01]  /*00d0*/  IMAD R3, R2, UR5, R7 ;  /* 0x0000000502037c24 */ /* 0x004fe2000f8e0207 */
[----:B---34-:R-:W-:Y:S06]  /*00e0*/  BRA.U !UP0, `(.L_x_23) ;  /* 0x0000000508687547 */ /* 0x018fec000b800000 */
[----:B------:R-:W0:Y:S01]  /*00f0*/  S2R R11, SR_CgaCtaId ;  /* 0x00000000000b7919 */ /* 0x000e220000008800 */
[----:B------:R-:W1:Y:S01]  /*0100*/  LDC R5, c[0x0][0x3a0] ;  /* 0x0000e800ff057b82 */ /* 0x000e620000000800 */
[----:B------:R-:W2:Y:S01]  /*0110*/  LDCU UR5, c[0x0][0x3a0] ;  /* 0x00007400ff0577ac */ /* 0x000ea20008000800 */
[----:B------:R-:W-:Y:S02]  /*0120*/  MOV R2, 0x400 ;  /* 0x0000040000027802 */ /* 0x000fe40000000f00 */
[----:B------:R-:W-:Y:S01]  /*0130*/  MOV R16, RZ ;  /* 0x000000ff00107202 */ /* 0x000fe20000000f00 */
[----:B------:R-:W-:Y:S01]  /*0140*/  UIADD3 UR4, UPT, UPT, UR8, 0xf, URZ ;  /* 0x0000000f08047890 */ /* 0x000fe2000fffe0ff */
[----:B------:R-:W-:Y:S01]  /*0150*/  IADD3 R6, PT, PT, R2, 0x440, RZ ;  /* 0x0000044002067810 */ /* 0x000fe20007ffe0ff */
[----:B------:R-:W3:Y:S02]  /*0160*/  LDCU.64 UR10, c[0x0][0x398] ;  /* 0x00007300ff0a77ac */ /* 0x000ee40008000a00 */
[----:B------:R-:W-:-:S04]  /*0170*/  USHF.R.U32.HI UR4, URZ, 0x4, UR4 ;  /* 0x00000004ff047899 */ /* 0x000fc80008011604 */
[----:B------:R-:W-:Y:S01]  /*0180*/  UIADD3 UR4, UPT, UPT, -UR4, URZ, URZ ;  /* 0x000000ff04047290 */ /* 0x000fe2000fffe1ff */
[C---:B0-----:R-:W-:Y:S02]  /*0190*/  LEA R4, R11.reuse, R2, 0x18 ;  /* 0x000000020b047211 */ /* 0x041fe400078ec0ff */
[----:B------:R-:W-:Y:S01]  /*01a0*/  LEA R11, R11, R6, 0x18 ;  /* 0x000000060b0b7211 */ /* 0x000fe200078ec0ff */
[C---:B--2---:R-:W-:Y:S01]  /*01b0*/  IMAD R6, R7.reuse, UR5, R0 ;  /* 0x0000000507067c24 */ /* 0x044fe2000f8e0200 */
[----:B------:R-:W-:Y:S01]  /*01c0*/  MOV R2, R8 ;  /* 0x0000000800027202 */ /* 0x000fe20000000f00 */
[----:B------:R-:W-:-:S03]  /*01d0*/  IMAD R9, R7, 0x44, R4 ;  /* 0x0000004407097824 */ /* 0x000fc600078e0204 */
[C---:B------:R-:W-:Y:S01]  /*01e0*/  LEA R4, R2.reuse, R11, 0x2 ;  /* 0x0000000b02047211 */ /* 0x040fe200078e10ff */
[----:B------:R-:W-:Y:S01]  /*01f0*/  IMAD R8, R3, UR8, R2 ;  /* 0x0000000803087c24 */ /* 0x000fe2000f8e0202 */
[----:B------:R-:W-:-:S03]  /*0200*/  LEA R10, R2, R9, 0x2 ;  /* 0x00000009020a7211 */ /* 0x000fc600078e10ff */
[----:B---3--:R-:W-:-:S07]  /*0210*/  IMAD R11, R7, 0x44, R4 ;  /* 0x00000044070b7824 */ /* 0x008fce00078e0204 */
.L_x_24:
[----:B------:R-:W-:Y:S01]  /*0220*/  ISETP.GE.AND P1, PT, R2, UR11, PT ;  /* 0x0000000b02007c0c */ /* 0x000fe2000bf26270 */
[----:B------:R-:W-:Y:S01]  /*0230*/  HFMA2 R18, -RZ, RZ, 0, 0 ;  /* 0x00000000ff127431 */ /* 0x000fe200000001ff */
[----:B------:R-:W-:Y:S02]  /*0240*/  ISETP.GE.AND P0, PT, R7, UR11, PT ;  /* 0x0000000b07007c0c */ /* 0x000fe4000bf06270 */
[----:B------:R-:W-:Y:S02]  /*0250*/  ISETP.GE.OR P1, PT, R3, UR10, P1 ;  /* 0x0000000a03007c0c */ /* 0x000fe40008f26670 */
[----:B-1----:R-:W-:Y:S02]  /*0260*/  ISETP.GE.OR P0, PT, R0, R5, P0 ;  /* 0x000000050000720c */ /* 0x002fe40000706670 */
[----:B------:R-:W-:-:S09]  /*0270*/  MOV R17, RZ ;  /* 0x000000ff00117202 */ /* 0x000fd20000000f00 */
[----:B------:R-:W0:Y:S08]  /*0280*/  @!P1 LDC.64 R14, c[0x0][0x380] ;  /* 0x0000e000ff0e9b82 */ /* 0x000e300000000a00 */
[----:B------:R-:W1:Y:S01]  /*0290*/  @!P0 LDC.64 R12, c[0x0][0x388] ;  /* 0x0000e200ff0c8b82 */ /* 0x000e620000000a00 */
[----:B0-----:R-:W-:-:S05]  /*02a0*/  @!P1 IMAD.WIDE.U32 R14, R8, 0x4, R14 ;  /* 0x00000004080e9825 */ /* 0x001fca00078e000e */
[----:B------:R-:W2:Y:S01]  /*02b0*/  @!P1 LDG.E R17, desc[UR6][R14.64] ;  /* 0x000000060e119981 */ /* 0x000ea2000c1e1900 */
[----:B-1----:R-:W-:-:S05]  /*02c0*/  @!P0 IMAD.WIDE R12, R6, 0x4, R12 ;  /* 0x00000004060c8825 */ /* 0x002fca00078e020c */
[----:B------:R-:W3:Y:S01]  /*02d0*/  @!P0 LDG.E R18, desc[UR6][R12.64] ;  /* 0x000000060c128981 */ /* 0x000ee2000c1e1900 */
[----:B------:R-:W-:-:S04]  /*02e0*/  UIADD3 UR4, UPT, UPT, UR4, 0x1, URZ ;  /* 0x0000000104047890 */ /* 0x000fc8000fffe0ff */
[----:B------:R-:W-:Y:S01]  /*02f0*/  UISETP.NE.AND UP0, UPT, UR4, URZ, UPT ;  /* 0x000000ff0400728c */ /* 0x000fe2000bf05270 */
[----:B------:R-:W-:Y:S02]  /*0300*/  IADD3 R7, PT, PT, R7, 0x10, RZ ;  /* 0x0000001007077810 */ /* 0x000fe40007ffe0ff */
[----:B------:R-:W-:Y:S02]  /*0310*/  IADD3 R2, PT, PT, R2, 0x10, RZ ;  /* 0x0000001002027810 */ /* 0x000fe40007ffe0ff */
[----:B------:R-:W-:Y:S02]  /*0320*/  IADD3 R8, PT, PT, R8, 0x10, RZ ;  /* 0x0000001008087810 */ /* 0x000fe40007ffe0ff */
[----:B------:R-:W-:Y:S01]  /*0330*/  LEA R6, R5, R6, 0x4 ;  /* 0x0000000605067211 */ /* 0x000fe200078e20ff */
[----:B--2---:R-:W-:Y:S04]  /*0340*/  STS [R10], R17 ;  /* 0x000000110a007388 */ /* 0x004fe80000000800 */
[----:B---3--:R-:W-:Y:S01]  /*0350*/  STS [R11], R18 ;  /* 0x000000120b007388 */ /* 0x008fe20000000800 */
[----:B------:R-:W-:Y:S06]  /*0360*/  BAR.SYNC.DEFER_BLOCKING 0x0 ;  /* 0x0000000000007b1d */ /* 0x000fec0000010000 */
[----:B------:R-:W-:Y:S04]  /*0370*/  LDS R27, [R9] ;  /* 0x00000000091b7984 */ /* 0x000fe80000000800 */
[----:B------:R-:W0:Y:S04]  /*0380*/  LDS R26, [R4] ;  /* 0x00000000041a7984 */ /* 0x000e280000000800 */
[----:B------:R-:W-:Y:S04]  /*0390*/  LDS R29, [R9+0x4] ;  /* 0x00000400091d7984 */ /* 0x000fe80000000800 */
[----:B------:R-:W1:Y:S04]  /*03a0*/  LDS R28, [R4+0x44] ;  /* 0x00004400041c7984 */ /* 0x000e680000000800 */
[----:B------:R-:W-:Y:S04]  /*03b0*/  LDS R20, [R9+0x8] ;  /* 0x0000080009147984 */ /* 0x000fe80000000800 */
[----:B------:R-:W2:Y:S04]  /*03c0*/  LDS R21, [R4+0x88] ;  /* 0x0000880004157984 */ /* 0x000ea80000000800 */
[----:B------:R-:W-:Y:S04]  /*03d0*/  LDS R24, [R9+0xc] ;  /* 0x00000c0009187984 */ /* 0x000fe80000000800 */
[----:B------:R-:W3:Y:S04]  /*03e0*/  LDS R25, [R4+0xcc] ;  /* 0x0000cc0004197984 */ /* 0x000ee80000000800 */
[----:B------:R-:W-:Y:S04]  /*03f0*/  LDS R22, [R9+0x10] ;  /* 0x0000100009167984 */ /* 0x000fe80000000800 */
[----:B------:R-:W4:Y:S04]  /*0400*/  LDS R23, [R4+0x110] ;  /* 0x0001100004177984 */ /* 0x000f280000000800 */
[----:B------:R-:W-:Y:S04]  /*0410*/  LDS R18, [R9+0x14] ;  /* 0x0000140009127984 */ /* 0x000fe80000000800 */
[----:B------:R-:W5:Y:S04]  /*0420*/  LDS R19, [R4+0x154] ;  /* 0x0001540004137984 */ /* 0x000f680000000800 */
[----:B------:R-:W-:Y:S04]  /*0430*/  LDS R12, [R9+0x18] ;  /* 0x00001800090c7984 */ /* 0x000fe80000000800 */
[----:B------:R-:W5:Y:S04]  /*0440*/  LDS R13, [R4+0x198] ;  /* 0x00019800040d7984 */ /* 0x000f680000000800 */
[----:B------:R-:W-:Y:S04]  /*0450*/  LDS R14, [R9+0x1c] ;  /* 0x00001c00090e7984 */ /* 0x000fe80000000800 */
[----:B------:R-:W5:Y:S01]  /*0460*/  LDS R15, [R4+0x1dc] ;  /* 0x0001dc00040f7984 */ /* 0x000f620000000800 */
[----:B0-----:R-:W-:-:S03]  /*0470*/  FFMA R26, R27, R26, R16 ;  /* 0x0000001a1b1a7223 */ /* 0x001fc60000000010 */
[----:B------:R-:W-:Y:S04]  /*0480*/  LDS R16, [R9+0x20] ;  /* 0x0000200009107984 */ /* 0x000fe80000000800 */
[----:B------:R-:W0:Y:S01]  /*0490*/  LDS R17, [R4+0x220] ;  /* 0x0002200004117984 */ /* 0x000e220000000800 */
[----:B-1----:R-:W-:-:S04]  /*04a0*/  FFMA R29, R29, R28, R26 ;  /* 0x0000001c1d1d7223 */ /* 0x002fc8000000001a */
[----:B--2---:R-:W-:Y:S02]  /*04b0*/  FFMA R21, R20, R21, R29 ;  /* 0x0000001514157223 */ /* 0x004fe4000000001d */
[----:B------:R-:W-:Y:S02]  /*04c0*/  LDS R20, [R4+0x264] ;  /* 0x0002640004147984 */ /* 0x000fe40000000800 */
[----:B---3--:R-:W-:Y:S02]  /*04d0*/  FFMA R25, R24, R25, R21 ;  /* 0x0000001918197223 */ /* 0x008fe40000000015 */
[----:B------:R-:W1:Y:S02]  /*04e0*/  LDS R21, [R9+0x24] ;  /* 0x0000240009157984 */ /* 0x000e640000000800 */
[----:B----4-:R-:W-:Y:S02]  /*04f0*/  FFMA R25, R22, R23, R25 ;  /* 0x0000001716197223 */ /* 0x010fe40000000019 */
[----:B------:R-:W-:Y:S02]  /*0500*/  LDS R22, [R9+0x28] ;  /* 0x0000280009167984 */ /* 0x000fe40000000800 */
[----:B-----5:R-:W-:-:S02]  /*0510*/  FFMA R25, R18, R19, R25 ;  /* 0x0000001312197223 */ /* 0x020fc40000000019 */
[----:B------:R-:W2:Y:S04]  /*0520*/  LDS R23, [R4+0x2a8] ;  /* 0x0002a80004177984 */ /* 0x000ea80000000800 */
[----:B------:R-:W-:Y:S01]  /*0530*/  LDS R18, [R9+0x2c] ;  /* 0x00002c0009127984 */ /* 0x000fe20000000800 */
[----:B------:R-:W-:-:S03]  /*0540*/  FFMA R25, R12, R13, R25 ;  /* 0x0000000d0c197223 */ /* 0x000fc60000000019 */
[----:B------:R-:W3:Y:S04]  /*0550*/  LDS R19, [R4+0x2ec] ;  /* 0x0002ec0004137984 */ /* 0x000ee80000000800 */
[----:B------:R-:W-:Y:S01]  /*0560*/  LDS R12, [R9+0x30] ;  /* 0x00003000090c7984 */ /* 0x000fe20000000800 */
[----:B------:R-:W-:-:S03]  /*0570*/  FFMA R25, R14, R15, R25 ;  /* 0x0000000f0e197223 */ /* 0x000fc60000000019 */
[----:B------:R-:W4:Y:S04]  /*0580*/  LDS R13, [R4+0x330] ;  /* 0x00033000040d7984 */ /* 0x000f280000000800 */
[----:B------:R-:W-:Y:S01]  /*0590*/  LDS R14, [R9+0x34] ;  /* 0x00003400090e7984 */ /* 0x000fe20000000800 */
[----:B0-----:R-:W-:-:S03]  /*05a0*/  FFMA R26, R16, R17, R25 ;  /* 0x00000011101a7223 */ /* 0x001fc60000000019 */
[----:B------:R-:W0:Y:S04]  /*05b0*/  LDS R15, [R4+0x374] ;  /* 0x00037400040f7984 */ /* 0x000e280000000800 */
[----:B------:R-:W-:Y:S04]  /*05c0*/  LDS R24, [R9+0x38] ;  /* 0x0000380009187984 */ /* 0x000fe80000000800 */
[----:B------:R-:W5:Y:S04]  /*05d0*/  LDS R25, [R4+0x3b8] ;  /* 0x0003b80004197984 */ /* 0x000f680000000800 */
[----:B------:R-:W-:Y:S04]  /*05e0*/  LDS R16, [R9+0x3c] ;  /* 0x00003c0009107984 */ /* 0x000fe80000000800 */
[----:B------:R-:W5:Y:S01]  /*05f0*/  LDS R17, [R4+0x3fc] ;  /* 0x0003fc0004117984 */ /* 0x000f620000000800 */
[----:B-1----:R-:W-:-:S04]  /*0600*/  FFMA R21, R21, R20, R26 ;  /* 0x0000001415157223 */ /* 0x002fc8000000001a */
[----:B--2---:R-:W-:-:S04]  /*0610*/  FFMA R21, R22, R23, R21 ;  /* 0x0000001716157223 */ /* 0x004fc80000000015 */
[----:B---3--:R-:W-:-:S04]  /*0620*/  FFMA R19, R18, R19, R21 ;  /* 0x0000001312137223 */ /* 0x008fc80000000015 */
[----:B----4-:R-:W-:-:S04]  /*0630*/  FFMA R13, R12, R13, R19 ;  /* 0x0000000d0c0d7223 */ /* 0x010fc80000000013 */
[----:B0-----:R-:W-:-:S04]  /*0640*/  FFMA R13, R14, R15, R13 ;  /* 0x0000000f0e0d7223 */ /* 0x001fc8000000000d */
[----:B-----5:R-:W-:-:S04]  /*0650*/  FFMA R13, R24, R25, R13 ;  /* 0x00000019180d7223 */ /* 0x020fc8000000000d */
[----:B------:R-:W-:Y:S01]  /*0660*/  FFMA R16, R16, R17, R13 ;  /* 0x0000001110107223 */ /* 0x000fe2000000000d */
[----:B------:R-:W-:Y:S06]  /*0670*/  BAR.SYNC.DEFER_BLOCKING 0x0 ;  /* 0x0000000000007b1d */ /* 0x000fec0000010000 */
[----:B------:R-:W-:Y:S05]  /*0680*/  BRA.U UP0, `(.L_x_24) ;  /* 0xfffffff900e47547 */ /* 0x000fea000b83ffff */
.L_x_23:
[----:B------:R-:W0:Y:S01]  /*0690*/  LDCU UR4, c[0x0][0x398] ;  /* 0x00007300ff0477ac */ /* 0x000e220008000800 */
[----:B------:R-:W-:-:S04]  /*06a0*/  ISETP.GE.AND P0, PT, R0, UR9, PT ;  /* 0x0000000900007c0c */ /* 0x000fc8000bf06270 */
[----:B0-----:R-:W-:-:S13]  /*06b0*/  ISETP.GE.OR P0, PT, R3, UR4, P0 ;  /* 0x0000000403007c0c */ /* 0x001fda0008706670 */
[----:B------:R-:W-:Y:S05]  /*06c0*/  @P0 EXIT ;  /* 0x000000000000094d */ /* 0x000fea0003800000 */
[----:B------:R-:W0:Y:S01]  /*06d0*/  LDC.64 R4, c[0x0][0x390] ;  /* 0x0000e400ff047b82 */ /* 0x000e220000000a00 */
[----:B------:R-:W-:-:S04]  /*06e0*/  IMAD R3, R3, UR9, R0 ;  /* 0x0000000903037c24 */ /* 0x000fc8000f8e0200 */
[----:B0-----:R-:W-:-:S05]  /*06f0*/  IMAD.WIDE R2, R3, 0x4, R4 ;  /* 0x0000000403027825 */ /* 0x001fca00078e0204 */
[----:B------:R-:W-:Y:S01]  /*0700*/  STG.E desc[UR6][R2.64], R16 ;  /* 0x0000001002007986 */ /* 0x000fe2000c101906 */
[----:B------:R-:W-:Y:S05]  /*0710*/  EXIT ;  /* 0x000000000000794d */ /* 0x000fea0003800000 */
.L_x_25:
        /* <DEDUP_REMOVED lines=14> */
.L_x_31:


//--------------------- .text._Z23matrix_transpose_kernelPKfPfii --------------------------
	.section	.text._Z23matrix_transpose_kernelPKfPfii,"ax",@progbits
	.align	128
        .global         _Z23matrix_transpose_kernelPKfPfii
        .type           _Z23matrix_transpose_kernelPKfPfii,@function
        .size           _Z23matrix_transpose_kernelPKfPfii,(.L_x_32 - _Z23matrix_transpose_kernelPKfPfii)
        .other          _Z23matrix_transpose_kernelPKfPfii,@"STO_CUDA_ENTRY STV_DEFAULT"
_Z23matrix_transpose_kernelPKfPfii:
.text._Z23matrix_transpose_kernelPKfPfii:
[----:B------:R-:W-:Y:S01]  /*0000*/  LDC R1, c[0x0][0x37c] ;  /* 0x0000df00ff017b82 */ /* 0x000fe20000000800 */
[----:B------:R-:W0:Y:S07]  /*0010*/  S2R R7, SR_TID.Y ;  /* 0x0000000000077919 */ /* 0x000e2e0000002200 */
[----:B------:R-:W1:Y:S01]  /*0020*/  LDC R3, c[0x0][0x360] ;  /* 0x0000d800ff037b82 */ /* 0x000e620000000800 */
[----:B------:R-:W2:Y:S01]  /*0030*/  LDCU.64 UR6, c[0x0][0x390] ;  /* 0x00007200ff0677ac */ /* 0x000ea20008000a00 */
[----:B------:R-:W1:Y:S06]  /*0040*/  S2R R0, SR_TID.X ;  /* 0x0000000000007919 */ /* 0x000e6c0000002100 */
[----:B------:R-:W0:Y:S08]  /*0050*/  S2UR UR5, SR_CTAID.Y ;  /* 0x00000000000579c3 */ /* 0x000e300000002600 */
[----:B------:R-:W0:Y:S08]  /*0060*/  LDC R2, c[0x0][0x364] ;  /* 0x0000d900ff027b82 */ /* 0x000e300000000800 */
[----:B------:R-:W1:Y:S01]  /*0070*/  S2UR UR4, SR_CTAID.X ;  /* 0x00000000000479c3 */ /* 0x000e620000002500 */
[----:B0-----:R-:W-:-:S05]  /*0080*/  IMAD R7, R2, UR5, R7 ;  /* 0x0000000502077c24 */ /* 0x001fca000f8e0207 */
[----:B--2---:R-:W-:Y:S01]  /*0090*/  ISETP.GE.AND P0, PT, R7, UR6, PT ;  /* 0x0000000607007c0c */ /* 0x004fe2000bf06270 */
[----:B-1----:R-:W-:-:S05]  /*00a0*/  IMAD R0, R3, UR4, R0 ;  /* 0x0000000403007c24 */ /* 0x002fca000f8e0200 */
[----:B------:R-:W-:-:S13]  /*00b0*/  ISETP.GE.OR P0, PT, R0, UR7, P0 ;  /* 0x0000000700007c0c */ /* 0x000fda0008706670 */
[----:B------:R-:W-:Y:S05]  /*00c0*/  @P0 EXIT ;  /* 0x000000000000094d */ /* 0x000fea0003800000 */
[----:B------:R-:W0:Y:S01]  /*00d0*/  LDC.64 R2, c[0x0][0x380] ;  /* 0x0000e000ff027b82 */ /* 0x000e220000000a00 */
[----:B------:R-:W1:Y:S01]  /*00e0*/  LDCU.64 UR4, c[0x0][0x358] ;  /* 0x00006b00ff0477ac */ /* 0x000e620008000a00 */
[----:B------:R-:W-:-:S04]  /*00f0*/  IMAD R5, R7, UR7, R0 ;  /* 0x0000000707057c24 */ /* 0x000fc8000f8e0200 */
[----:B0-----:R-:W-:Y:S02]  /*0100*/  IMAD.WIDE R2, R5, 0x4, R2 ;  /* 0x0000000405027825 */ /* 0x001fe400078e0202 */
[----:B------:R-:W0:Y:S04]  /*0110*/  LDC.64 R4, c[0x0][0x388] ;  /* 0x0000e200ff047b82 */ /* 0x000e280000000a00 */
[----:B-1----:R-:W2:Y:S01]  /*0120*/  LDG.E R3, desc[UR4][R2.64] ;  /* 0x0000000402037981 */ /* 0x002ea2000c1e1900 */
[----:B------:R-:W-:-:S04]  /*0130*/  IMAD R7, R0, UR6, R7 ;  /* 0x0000000600077c24 */ /* 0x000fc8000f8e0207 */
[----:B0-----:R-:W-:-:S05]  /*0140*/  IMAD.WIDE R4, R7, 0x4, R4 ;  /* 0x0000000407047825 */ /* 0x001fca00078e0204 */
[----:B--2---:R-:W-:Y:S01]  /*0150*/  STG.E desc[UR4][R4.64], R3 ;  /* 0x0000000304007986 */ /* 0x004fe2000c101904 */
[----:B------:R-:W-:Y:S05]  /*0160*/  EXIT ;  /* 0x000000000000794d */ /* 0x000fea0003800000 */
.L_x_26:
        /* <DEDUP_REMOVED lines=9> */
.L_x_32:


//--------------------- .nv.shared.reserved.0     --------------------------
	.section	.nv.shared.reserved.0,"aw",@nobits
	.weak		__nv_reservedSMEM_offset_0_alias
	.size		__nv_reservedSMEM_offset_0_alias, 0, 64
	.other		__nv_reservedSMEM_offset_0_alias,@"STO_CUDA_RESERVED_SHARED STV_DEFAULT"
__nv_reservedSMEM_offset_0_alias:
	.zero		0
	.zero		64


//--------------------- .nv.shared._Z9matVecMulPfS_S_ii --------------------------
	.section	.nv.shared._Z9matVecMulPfS_S_ii,"aw",@nobits
	.sectionflags	@""
	.align	4
.nv.shared._Z9matVecMulPfS_S_ii:
	.zero		2048


//--------------------- .nv.shared._Z6matMulPfS_S_iii --------------------------
	.section	.nv.shared._Z6matMulPfS_S_iii,"aw",@nobits
	.sectionflags	@""
	.align	4
.nv.shared._Z6matMulPfS_S_iii:
	.zero		3200


//--------------------- .nv.constant0._Z18eliminateRowKernelPfS_ii --------------------------
	.section	.nv.constant0._Z18eliminateRowKernelPfS_ii,"a",@progbits
	.sectionflags	@""
	.align	4
.nv.constant0._Z18eliminateRowKernelPfS_ii:
	.zero		920


//--------------------- .nv.constant0._Z17normalizeDiagonalPfS_ii --------------------------
	.section	.nv.constant0._Z17normalizeDiagonalPfS_ii,"a",@progbits
	.sectionflags	@""
	.align	4
.nv.constant0._Z17normalizeDiagonalPfS_ii:
	.zero		920


//--------------------- .nv.constant0._Z9matVecMulPfS_S_ii --------------------------
	.section	.nv.constant0._Z9matVecMulPfS_S_ii,"a",@progbits
	.sectionflags	@""
	.align	4
.nv.constant0._Z9matVecMulPfS_S_ii:
	.zero		928


//--------------------- .nv.constant0._Z6matMulPfS_S_iii --------------------------
	.section	.nv.constant0._Z6matMulPfS_S_iii,"a",@progbits
	.sectionflags	@""
	.align	4
.nv.constant0._Z6matMulPfS_S_iii:
	.zero		932


//--------------------- .nv.constant0._Z23matrix_transpose_kernelPKfPfii --------------------------
	.section	.nv.constant0._Z23matrix_transpose_kernelPKfPfii,"a",@progbits
	.sectionflags	@""
	.align	4
.nv.constant0._Z23matrix_transpose_kernelPKfPfii:
	.zero		920


//--------------------- SYMBOLS --------------------------

	.type		.nv.reservedSmem.offset0,@object
	.size		.nv.reservedSmem.offset0,0x4
	.type		.nv.reservedSmem.cap,@object
	.size		.nv.reservedSmem.cap,0x4
